	.target	sm_90a

	.elftype	@"ET_EXEC"


//--------------------- .note.nv.tkinfo           --------------------------
	.section	.note.nv.tkinfo,"",@"SHT_NOTE"
	.sectionflags	@"SHF_NOTE_NV_TKINFO"
	.tkinfo
        /*0018*/ 	.word	0x00000002
        /*0030*/ 	.string	""
        /*0030*/ 	.string	"ptxas"
        /*0030*/ 	.string	"Cuda compilation tools, release 13.0, V13.0.88"
        /*0030*/ 	.string	"Build cuda_13.0.r13.0/compiler.36424714_0"
        /*0030*/ 	.string	"-arch sm_90a -m 64 "



//--------------------- .note.nv.cuinfo           --------------------------
	.section	.note.nv.cuinfo,"",@"SHT_NOTE"
	.sectionflags	@"SHF_NOTE_NV_CUINFO"
        /*0018*/ 	.short	0x0002
        /*001a*/ 	.short	0x005a
        /*001c*/ 	.short	0x0082
	.zero		2


//--------------------- .nv.info                  --------------------------
	.section	.nv.info,"",@"SHT_CUDA_INFO"
	.align	4


	//----- nvinfo : EIATTR_REGCOUNT
	.align		4
        /*0000*/ 	.byte	0x04, 0x2f
        /*0002*/ 	.short	(.L_15 - .L_14)
	.align		4
.L_14:
        /*0004*/ 	.word	index@(_ZN7cutlass13device_kernelINS_4gemm6kernel13GemmUniversalIN4cute5tupleIJiiiiEEENS1_10collective13CollectiveMmaINS1_34MainloopSm90TmaGmmaWarpSpecializedILi4ENS5_IJNS4_1CILi2EEESB_NSA_ILi1EEEEEENS1_32KernelTmaWarpSpecializedPingpongEEENS5_IJNSA_ILi64EEESG_NSA_ILi32EEEEEENS_6half_tENS5_IJlSC_lEEESJ_SK_NS4_8TiledMMAINS4_8MMA_AtomIJNS4_4SM904GMMA25MMA_64x64x16_F32F16F16_SSILNSO_5MajorE0ELSQ_0ELNSO_7ScaleInE1ELSR_1EEEEEENS4_6LayoutINS5_IJSC_SC_SC_EEENS5_IJNSA_ILi0EEESW_SW_EEEEENS5_IJNS4_10UnderscoreESZ_SZ_EEEEENS4_23SM90_TMA_LOAD_MULTICASTENS4_14ComposedLayoutINS4_7SwizzleILi2ELi4ELi3EEENS4_18smem_ptr_flag_bitsILi16EEENSU_INS5_IJNSA_ILi8EEESH_EEENS5_IJSH_SC_EEEEEEEvNS4_8identityES12_S1C_vS1D_EENS_8epilogue10collective6detail29Sm90TmaWarpSpecializedAdapterINS1G_15DefaultEpilogueISJ_SK_SK_NS1F_6thread17LinearCombinationISJ_Li1EffLNS1K_9ScaleType4KindE0ELNS_15FloatRoundStyleE2ESJ_EENS1_15EpilogueDefaultEEEEEvvEEEEvNT_6ParamsE)
        /*0008*/ 	.word	0x000000a8


	//----- nvinfo : EIATTR_FRAME_SIZE
	.align		4
.L_15:
        /*000c*/ 	.byte	0x04, 0x11
        /*000e*/ 	.short	(.L_17 - .L_16)
	.align		4
.L_16:
        /*0010*/ 	.word	index@(_ZN7cutlass13device_kernelINS_4gemm6kernel13GemmUniversalIN4cute5tupleIJiiiiEEENS1_10collective13CollectiveMmaINS1_34MainloopSm90TmaGmmaWarpSpecializedILi4ENS5_IJNS4_1CILi2EEESB_NSA_ILi1EEEEEENS1_32KernelTmaWarpSpecializedPingpongEEENS5_IJNSA_ILi64EEESG_NSA_ILi32EEEEEENS_6half_tENS5_IJlSC_lEEESJ_SK_NS4_8TiledMMAINS4_8MMA_AtomIJNS4_4SM904GMMA25MMA_64x64x16_F32F16F16_SSILNSO_5MajorE0ELSQ_0ELNSO_7ScaleInE1ELSR_1EEEEEENS4_6LayoutINS5_IJSC_SC_SC_EEENS5_IJNSA_ILi0EEESW_SW_EEEEENS5_IJNS4_10UnderscoreESZ_SZ_EEEEENS4_23SM90_TMA_LOAD_MULTICASTENS4_14ComposedLayoutINS4_7SwizzleILi2ELi4ELi3EEENS4_18smem_ptr_flag_bitsILi16EEENSU_INS5_IJNSA_ILi8EEESH_EEENS5_IJSH_SC_EEEEEEEvNS4_8identityES12_S1C_vS1D_EENS_8epilogue10collective6detail29Sm90TmaWarpSpecializedAdapterINS1G_15DefaultEpilogueISJ_SK_SK_NS1F_6thread17LinearCombinationISJ_Li1EffLNS1K_9ScaleType4KindE0ELNS_15FloatRoundStyleE2ESJ_EENS1_15EpilogueDefaultEEEEEvvEEEEvNT_6ParamsE)
        /*0014*/ 	.word	0x00000000


	//----- nvinfo : EIATTR_MIN_STACK_SIZE
	.align		4
.L_17:
        /*0018*/ 	.byte	0x04, 0x12
        /*001a*/ 	.short	(.L_19 - .L_18)
	.align		4
.L_18:
        /*001c*/ 	.word	index@(_ZN7cutlass13device_kernelINS_4gemm6kernel13GemmUniversalIN4cute5tupleIJiiiiEEENS1_10collective13CollectiveMmaINS1_34MainloopSm90TmaGmmaWarpSpecializedILi4ENS5_IJNS4_1CILi2EEESB_NSA_ILi1EEEEEENS1_32KernelTmaWarpSpecializedPingpongEEENS5_IJNSA_ILi64EEESG_NSA_ILi32EEEEEENS_6half_tENS5_IJlSC_lEEESJ_SK_NS4_8TiledMMAINS4_8MMA_AtomIJNS4_4SM904GMMA25MMA_64x64x16_F32F16F16_SSILNSO_5MajorE0ELSQ_0ELNSO_7ScaleInE1ELSR_1EEEEEENS4_6LayoutINS5_IJSC_SC_SC_EEENS5_IJNSA_ILi0EEESW_SW_EEEEENS5_IJNS4_10UnderscoreESZ_SZ_EEEEENS4_23SM90_TMA_LOAD_MULTICASTENS4_14ComposedLayoutINS4_7SwizzleILi2ELi4ELi3EEENS4_18smem_ptr_flag_bitsILi16EEENSU_INS5_IJNSA_ILi8EEESH_EEENS5_IJSH_SC_EEEEEEEvNS4_8identityES12_S1C_vS1D_EENS_8epilogue10collective6detail29Sm90TmaWarpSpecializedAdapterINS1G_15DefaultEpilogueISJ_SK_SK_NS1F_6thread17LinearCombinationISJ_Li1EffLNS1K_9ScaleType4KindE0ELNS_15FloatRoundStyleE2ESJ_EENS1_15EpilogueDefaultEEEEEvvEEEEvNT_6ParamsE)
        /*0020*/ 	.word	0x00000000
.L_19:


//--------------------- .nv.compat                --------------------------
	.section	.nv.compat,"",@"SHT_CUDA_COMPAT_INFO"
	.align	4
        /*0000*/ 	.byte	0x02, 0x09, 0x01, 0x00, 0x02, 0x02, 0x04, 0x00, 0x02, 0x05, 0x05, 0x00, 0x03, 0x07, 0x01, 0x01
        /*0010*/ 	.byte	0x02, 0x03, 0x01, 0x00, 0x02, 0x06, 0x01, 0x00, 0x04, 0x0b, 0x08, 0x00, 0x00, 0x00, 0x00, 0x00
        /*0020*/ 	.byte	0x00, 0x00, 0x00, 0x00


//--------------------- .nv.info._ZN7cutlass13device_kernelINS_4gemm6kernel13GemmUniversalIN4cute5tupleIJiiiiEEENS1_10collective13CollectiveMmaINS1_34MainloopSm90TmaGmmaWarpSpecializedILi4ENS5_IJNS4_1CILi2EEESB_NSA_ILi1EEEEEENS1_32KernelTmaWarpSpecializedPingpongEEENS5_IJNSA_ILi64EEESG_NSA_ILi32EEEEEENS_6half_tENS5_IJlSC_lEEESJ_SK_NS4_8TiledMMAINS4_8MMA_AtomIJNS4_4SM904GMMA25MMA_64x64x16_F32F16F16_SSILNSO_5MajorE0ELSQ_0ELNSO_7ScaleInE1ELSR_1EEEEEENS4_6LayoutINS5_IJSC_SC_SC_EEENS5_IJNSA_ILi0EEESW_SW_EEEEENS5_IJNS4_10UnderscoreESZ_SZ_EEEEENS4_23SM90_TMA_LOAD_MULTICASTENS4_14ComposedLayoutINS4_7SwizzleILi2ELi4ELi3EEENS4_18smem_ptr_flag_bitsILi16EEENSU_INS5_IJNSA_ILi8EEESH_EEENS5_IJSH_SC_EEEEEEEvNS4_8identityES12_S1C_vS1D_EENS_8epilogue10collective6detail29Sm90TmaWarpSpecializedAdapterINS1G_15DefaultEpilogueISJ_SK_SK_NS1F_6thread17LinearCombinationISJ_Li1EffLNS1K_9ScaleType4KindE0ELNS_15FloatRoundStyleE2ESJ_EENS1_15EpilogueDefaultEEEEEvvEEEEvNT_6ParamsE --------------------------
	.section	.nv.info._ZN7cutlass13device_kernelINS_4gemm6kernel13GemmUniversalIN4cute5tupleIJiiiiEEENS1_10collective13CollectiveMmaINS1_34MainloopSm90TmaGmmaWarpSpecializedILi4ENS5_IJNS4_1CILi2EEESB_NSA_ILi1EEEEEENS1_32KernelTmaWarpSpecializedPingpongEEENS5_IJNSA_ILi64EEESG_NSA_ILi32EEEEEENS_6half_tENS5_IJlSC_lEEESJ_SK_NS4_8TiledMMAINS4_8MMA_AtomIJNS4_4SM904GMMA25MMA_64x64x16_F32F16F16_SSILNSO_5MajorE0ELSQ_0ELNSO_7ScaleInE1ELSR_1EEEEEENS4_6LayoutINS5_IJSC_SC_SC_EEENS5_IJNSA_ILi0EEESW_SW_EEEEENS5_IJNS4_10UnderscoreESZ_SZ_EEEEENS4_23SM90_TMA_LOAD_MULTICASTENS4_14ComposedLayoutINS4_7SwizzleILi2ELi4ELi3EEENS4_18smem_ptr_flag_bitsILi16EEENSU_INS5_IJNSA_ILi8EEESH_EEENS5_IJSH_SC_EEEEEEEvNS4_8identityES12_S1C_vS1D_EENS_8epilogue10collective6detail29Sm90TmaWarpSpecializedAdapterINS1G_15DefaultEpilogueISJ_SK_SK_NS1F_6thread17LinearCombinationISJ_Li1EffLNS1K_9ScaleType4KindE0ELNS_15FloatRoundStyleE2ESJ_EENS1_15EpilogueDefaultEEEEEvvEEEEvNT_6ParamsE,"",@"SHT_CUDA_INFO"
	.sectionflags	@""
	.align	4


	//----- nvinfo : EIATTR_CUDA_API_VERSION
	.align		4
        /*0000*/ 	.byte	0x04, 0x37
        /*0002*/ 	.short	(.L_21 - .L_20)
.L_20:
        /*0004*/ 	.word	0x00000082


	//----- nvinfo : EIATTR_KPARAM_INFO
	.align		4
.L_21:
        /*0008*/ 	.byte	0x04, 0x17
        /*000a*/ 	.short	(.L_23 - .L_22)
.L_22:
        /*000c*/ 	.word	0x00000000
        /*0010*/ 	.short	0x0000
        /*0012*/ 	.short	0x0070
        /*0014*/ 	.byte	0x00, 0xf0, 0x01, 0x10


	//----- nvinfo : EIATTR_SPARSE_MMA_MASK
	.align		4
.L_23:
        /*0018*/ 	.byte	0x03, 0x50
        /*001a*/ 	.short	0x0000


	//----- nvinfo : EIATTR_MAXREG_COUNT
	.align		4
        /*001c*/ 	.byte	0x03, 0x1b
        /*001e*/ 	.short	0x00a8


	//----- nvinfo : EIATTR_NUM_BARRIERS
	.align		4
        /*0020*/ 	.byte	0x02, 0x4c
        /*0022*/ 	.byte	0x01
	.zero		1


	//----- nvinfo : EIATTR_EXTERNS
	.align		4
        /*0024*/ 	.byte	0x04, 0x0f
        /*0026*/ 	.short	(.L_25 - .L_24)


	//   ....[0]....
	.align		4
.L_24:
        /*0028*/ 	.word	index@(__assertfail)


	//----- nvinfo : EIATTR_MERCURY_ISA_VERSION
	.align		4
.L_25:
        /*002c*/ 	.byte	0x03, 0x5f
        /*002e*/ 	.short	0x0101


	//----- nvinfo : EIATTR_INT_WARP_WIDE_INSTR_OFFSETS
	.align		4
        /*0030*/ 	.byte	0x04, 0x31
        /*0032*/ 	.short	(.L_27 - .L_26)


	//   ....[0]....
.L_26:
        /*0034*/ 	.word	0x000005c0


	//   ....[1]....
        /*0038*/ 	.word	0x00000600


	//   ....[2]....
        /*003c*/ 	.word	0x00000690


	//   ....[3]....
        /*0040*/ 	.word	0x000006a0


	//   ....[4]....
        /*0044*/ 	.word	0x000006c0


	//   ....[5]....
        /*0048*/ 	.word	0x000006e0


	//   ....[6]....
        /*004c*/ 	.word	0x000007f0


	//   ....[7]....
        /*0050*/ 	.word	0x00000800


	//   ....[8]....
        /*0054*/ 	.word	0x00001f50


	//----- nvinfo : EIATTR_COOP_GROUP_MASK_REGIDS
	.align		4
.L_27:
        /*0058*/ 	.byte	0x04, 0x29
        /*005a*/ 	.short	(.L_29 - .L_28)


	//   ....[0]....
.L_28:
        /*005c*/ 	.word	0xffffffff


	//   ....[1]....
        /*0060*/ 	.word	0xffffffff


	//   ....[2]....
        /*0064*/ 	.word	0xffffffff


	//   ....[3]....
        /*0068*/ 	.word	0xffffffff


	//   ....[4]....
        /*006c*/ 	.word	0xffffffff


	//   ....[5]....
        /*0070*/ 	.word	0xffffffff


	//   ....[6]....
        /*0074*/ 	.word	0xffffffff


	//----- nvinfo : EIATTR_COOP_GROUP_INSTR_OFFSETS
	.align		4
.L_29:
        /*0078*/ 	.byte	0x04, 0x28
        /*007a*/ 	.short	(.L_31 - .L_30)


	//   ....[0]....
.L_30:
        /*007c*/ 	.word	0x00000060


	//   ....[1]....
        /*0080*/ 	.word	0x00000080


	//   ....[2]....
        /*0084*/ 	.word	0x00000180


	//   ....[3]....
        /*0088*/ 	.word	0x000003a0


	//   ....[4]....
        /*008c*/ 	.word	0x000003e0


	//   ....[5]....
        /*0090*/ 	.word	0x000007a0


	//   ....[6]....
        /*0094*/ 	.word	0x00000980


	//----- nvinfo : EIATTR_REG_RECONFIG
	.align		4
.L_31:
        /*0098*/ 	.byte	0x01, 0x54
	.zero		2


	//----- nvinfo : EIATTR_SYSCALL_OFFSETS
	.align		4
        /*009c*/ 	.byte	0x04, 0x46
        /*009e*/ 	.short	(.L_33 - .L_32)


	//   ....[0]....
.L_32:
        /*00a0*/ 	.word	0x00001960


	//----- nvinfo : EIATTR_MBARRIER_INSTR_OFFSETS
	.align		4
.L_33:
        /*00a4*/ 	.byte	0x04, 0x39
        /*00a6*/ 	.short	(.L_35 - .L_34)


	//   ....[0]....
.L_34:
        /*00a8*/ 	.word	0x00000300
        /*00ac*/ 	.word	0x000000ff
        /*00b0*/ 	.word	0x00000000
        /*00b4*/ 	.short	0x0100
        /*00b6*/ 	.byte	0x07
	.zero		1


	//   ....[1]....
        /*00b8*/ 	.word	0x00000310
        /*00bc*/ 	.word	0x000000ff
        /*00c0*/ 	.word	0x00000020
        /*00c4*/ 	.short	0x0100
        /*00c6*/ 	.byte	0x07
	.zero		1


	//   ....[2]....
        /*00c8*/ 	.word	0x00000320
        /*00cc*/ 	.word	0x000000ff
        /*00d0*/ 	.word	0x00000008
        /*00d4*/ 	.short	0x0100
        /*00d6*/ 	.byte	0x07
	.zero		1


	//   ....[3]....
        /*00d8*/ 	.word	0x00000330
        /*00dc*/ 	.word	0x000000ff
        /*00e0*/ 	.word	0x00000028
        /*00e4*/ 	.short	0x0100
        /*00e6*/ 	.byte	0x07
	.zero		1


	//   ....[4]....
        /*00e8*/ 	.word	0x00000340
        /*00ec*/ 	.word	0x000000ff
        /*00f0*/ 	.word	0x00000010
        /*00f4*/ 	.short	0x0100
        /*00f6*/ 	.byte	0x07
	.zero		1


	//   ....[5]....
        /*00f8*/ 	.word	0x00000350
        /*00fc*/ 	.word	0x000000ff
        /*0100*/ 	.word	0x00000030
        /*0104*/ 	.short	0x0100
        /*0106*/ 	.byte	0x07
	.zero		1


	//   ....[6]....
        /*0108*/ 	.word	0x00000360
        /*010c*/ 	.word	0x000000ff
        /*0110*/ 	.word	0x00000018
        /*0114*/ 	.short	0x0100
        /*0116*/ 	.byte	0x07
	.zero		1


	//   ....[7]....
        /*0118*/ 	.word	0x00000370
        /*011c*/ 	.word	0x000000ff
        /*0120*/ 	.word	0x00000038
        /*0124*/ 	.short	0x0100
        /*0126*/ 	.byte	0x07
	.zero		1


	//   ....[8]....
        /*0128*/ 	.word	0x00000840
        /*012c*/ 	.word	0x000000ff
        /*0130*/ 	.word	0x00000070
        /*0134*/ 	.short	0x0100
        /*0136*/ 	.byte	0x0c
	.zero		1


	//   ....[9]....
        /*0138*/ 	.word	0x00000890
        /*013c*/ 	.word	0x000000ff
        /*0140*/ 	.word	0x00000078
        /*0144*/ 	.short	0x0100
        /*0146*/ 	.byte	0x0c
	.zero		1


	//   ....[10]....
        /*0148*/ 	.word	0x000008c0
        /*014c*/ 	.word	0x000000ff
        /*0150*/ 	.word	0x00000050
        /*0154*/ 	.short	0x0100
        /*0156*/ 	.byte	0x0d
	.zero		1


	//   ....[11]....
        /*0158*/ 	.word	0x00000910
        /*015c*/ 	.word	0x000000ff
        /*0160*/ 	.word	0x00000058
        /*0164*/ 	.short	0x0100
        /*0166*/ 	.byte	0x0d
	.zero		1


	//   ....[12]....
        /*0168*/ 	.word	0x00000920
        /*016c*/ 	.word	0x000000ff
        /*0170*/ 	.word	0x00000060
        /*0174*/ 	.short	0x0100
        /*0176*/ 	.byte	0x0d
	.zero		1


	//   ....[13]....
        /*0178*/ 	.word	0x00000930
        /*017c*/ 	.word	0x000000ff
        /*0180*/ 	.word	0x00000068
        /*0184*/ 	.short	0x0100
        /*0186*/ 	.byte	0x0d
	.zero		1


	//   ....[14]....
        /*0188*/ 	.word	0x00001840
        /*018c*/ 	.word	0x0000003d
        /*0190*/ 	.word	0x00000000
        /*0194*/ 	.short	0x010a
        /*0196*/ 	.byte	0x31
	.zero		1


	//   ....[15]....
        /*0198*/ 	.word	0x000019f0
        /*019c*/ 	.word	0x00000003
        /*01a0*/ 	.word	0x00000000
        /*01a4*/ 	.short	0x010a
        /*01a6*/ 	.byte	0x3f
	.zero		1


	//   ....[16]....
        /*01a8*/ 	.word	0x00001a30
        /*01ac*/ 	.word	0x00000003
        /*01b0*/ 	.word	0x00000000
        /*01b4*/ 	.short	0x010a
        /*01b6*/ 	.byte	0x3f
	.zero		1


	//   ....[17]....
        /*01b8*/ 	.word	0x00001c30
        /*01bc*/ 	.word	0x000000ff
        /*01c0*/ 	.word	0x00000000
        /*01c4*/ 	.short	0x010a
        /*01c6*/ 	.byte	0x04
	.zero		1


	//   ....[18]....
        /*01c8*/ 	.word	0x00001c70
        /*01cc*/ 	.word	0x000000ff
        /*01d0*/ 	.word	0x00000000
        /*01d4*/ 	.short	0x010a
        /*01d6*/ 	.byte	0x04
	.zero		1


	//   ....[19]....
        /*01d8*/ 	.word	0x00001de0
        /*01dc*/ 	.word	0x00000005
        /*01e0*/ 	.word	0x00000000
        /*01e4*/ 	.short	0x0101
        /*01e6*/ 	.byte	0x3f
	.zero		1


	//   ....[20]....
        /*01e8*/ 	.word	0x00001ee0
        /*01ec*/ 	.word	0x0000003e
        /*01f0*/ 	.word	0x00000000
        /*01f4*/ 	.short	0x0101
        /*01f6*/ 	.byte	0x2c
	.zero		1


	//   ....[21]....
        /*01f8*/ 	.word	0x00001fd0
        /*01fc*/ 	.word	0x00000003
        /*0200*/ 	.word	0x00000000
        /*0204*/ 	.short	0x0101
        /*0206*/ 	.byte	0x3f
	.zero		1


	//   ....[22]....
        /*0208*/ 	.word	0x00002090
        /*020c*/ 	.word	0x0000003d
        /*0210*/ 	.word	0x00000010
        /*0214*/ 	.short	0x010a
        /*0216*/ 	.byte	0x31
	.zero		1


	//   ....[23]....
        /*0218*/ 	.word	0x00004540
        /*021c*/ 	.word	0x00000040
        /*0220*/ 	.word	0x00000000
        /*0224*/ 	.short	0x0101
        /*0226*/ 	.byte	0x2c
	.zero		1


	//   ....[24]....
        /*0228*/ 	.word	0x00005030
        /*022c*/ 	.word	0x00000007
        /*0230*/ 	.word	0x00000020
        /*0234*/ 	.short	0x010a
        /*0236*/ 	.byte	0x3f
	.zero		1


	//   ....[25]....
        /*0238*/ 	.word	0x00005410
        /*023c*/ 	.word	0x00000002
        /*0240*/ 	.word	0x00000078
        /*0244*/ 	.short	0x0101
        /*0246*/ 	.byte	0x3f
	.zero		1


	//   ....[26]....
        /*0248*/ 	.word	0x00005b90
        /*024c*/ 	.word	0x00000005
        /*0250*/ 	.word	0x00000000
        /*0254*/ 	.short	0x010a
        /*0256*/ 	.byte	0x3f
	.zero		1


	//   ....[27]....
        /*0258*/ 	.word	0x00005c10
        /*025c*/ 	.word	0x00000007
        /*0260*/ 	.word	0x00000000
        /*0264*/ 	.short	0x010a
        /*0266*/ 	.byte	0x3f
	.zero		1


	//   ....[28]....
        /*0268*/ 	.word	0x00005ca0
        /*026c*/ 	.word	0x00000006
        /*0270*/ 	.word	0x00000000
        /*0274*/ 	.short	0x010a
        /*0276*/ 	.byte	0x3f
	.zero		1


	//   ....[29]....
        /*0278*/ 	.word	0x00005d30
        /*027c*/ 	.word	0x00000003
        /*0280*/ 	.word	0x00000000
        /*0284*/ 	.short	0x010a
        /*0286*/ 	.byte	0x3f
	.zero		1


	//   ....[30]....
        /*0288*/ 	.word	0x00005d90
        /*028c*/ 	.word	0x0000003f
        /*0290*/ 	.word	0x00000000
        /*0294*/ 	.short	0x010a
        /*0296*/ 	.byte	0x3f
	.zero		1


	//   ....[31]....
        /*0298*/ 	.word	0x00005de0
        /*029c*/ 	.word	0x00000003
        /*02a0*/ 	.word	0x00000000
        /*02a4*/ 	.short	0x010a
        /*02a6*/ 	.byte	0x3f
	.zero		1


	//   ....[32]....
        /*02a8*/ 	.word	0x00005e40
        /*02ac*/ 	.word	0x00000005
        /*02b0*/ 	.word	0x00000000
        /*02b4*/ 	.short	0x010a
        /*02b6*/ 	.byte	0x3f
	.zero		1


	//   ....[33]....
        /*02b8*/ 	.word	0x00005e90
        /*02bc*/ 	.word	0x0000003f
        /*02c0*/ 	.word	0x00000010
        /*02c4*/ 	.short	0x010a
        /*02c6*/ 	.byte	0x3f
	.zero		1


	//   ....[34]....
        /*02c8*/ 	.word	0x00005f60
        /*02cc*/ 	.word	0x00000007
        /*02d0*/ 	.word	0x00000020
        /*02d4*/ 	.short	0x010a
        /*02d6*/ 	.byte	0x3f
	.zero		1


	//   ....[35]....
        /*02d8*/ 	.word	0x00006030
        /*02dc*/ 	.word	0x00000005
        /*02e0*/ 	.word	0x00000000
        /*02e4*/ 	.short	0x010a
        /*02e6*/ 	.byte	0x3f
	.zero		1


	//   ....[36]....
        /*02e8*/ 	.word	0x00006080
        /*02ec*/ 	.word	0x00000007
        /*02f0*/ 	.word	0x00000000
        /*02f4*/ 	.short	0x010a
        /*02f6*/ 	.byte	0x3f
	.zero		1


	//   ....[37]....
        /*02f8*/ 	.word	0x000060d0
        /*02fc*/ 	.word	0x00000006
        /*0300*/ 	.word	0x00000000
        /*0304*/ 	.short	0x010a
        /*0306*/ 	.byte	0x3f
	.zero		1


	//----- nvinfo : EIATTR_NUM_MBARRIERS
	.align		4
.L_35:
        /*0308*/ 	.byte	0x03, 0x38
        /*030a*/ 	.short	0x000e


	//----- nvinfo : EIATTR_EXIT_INSTR_OFFSETS
	.align		4
        /*030c*/ 	.byte	0x04, 0x1c
        /*030e*/ 	.short	(.L_37 - .L_36)


	//   ....[0]....
.L_36:
        /*0310*/ 	.word	0x00001490


	//   ....[1]....
        /*0314*/ 	.word	0x000014f0


	//   ....[2]....
        /*0318*/ 	.word	0x00004c50


	//   ....[3]....
        /*031c*/ 	.word	0x00004c80


	//   ....[4]....
        /*0320*/ 	.word	0x00005d80


	//----- nvinfo : EIATTR_MAX_THREADS
	.align		4
.L_37:
        /*0324*/ 	.byte	0x04, 0x05
        /*0326*/ 	.short	(.L_39 - .L_38)
.L_38:
        /*0328*/ 	.word	0x00000180
        /*032c*/ 	.word	0x00000001
        /*0330*/ 	.word	0x00000001


	//----- nvinfo : EIATTR_CRS_STACK_SIZE
	.align		4
.L_39:
        /*0334*/ 	.byte	0x04, 0x1e
        /*0336*/ 	.short	(.L_41 - .L_40)
.L_40:
        /*0338*/ 	.word	0x00000000


	//----- nvinfo : EIATTR_CBANK_PARAM_SIZE
	.align		4
.L_41:
        /*033c*/ 	.byte	0x03, 0x19
        /*033e*/ 	.short	0x0470


	//----- nvinfo : EIATTR_PARAM_CBANK
	.align		4
        /*0340*/ 	.byte	0x04, 0x0a
        /*0342*/ 	.short	(.L_43 - .L_42)
	.align		4
.L_42:
        /*0344*/ 	.word	index@(.nv.constant0._ZN7cutlass13device_kernelINS_4gemm6kernel13GemmUniversalIN4cute5tupleIJiiiiEEENS1_10collective13CollectiveMmaINS1_34MainloopSm90TmaGmmaWarpSpecializedILi4ENS5_IJNS4_1CILi2EEESB_NSA_ILi1EEEEEENS1_32KernelTmaWarpSpecializedPingpongEEENS5_IJNSA_ILi64EEESG_NSA_ILi32EEEEEENS_6half_tENS5_IJlSC_lEEESJ_SK_NS4_8TiledMMAINS4_8MMA_AtomIJNS4_4SM904GMMA25MMA_64x64x16_F32F16F16_SSILNSO_5MajorE0ELSQ_0ELNSO_7ScaleInE1ELSR_1EEEEEENS4_6LayoutINS5_IJSC_SC_SC_EEENS5_IJNSA_ILi0EEESW_SW_EEEEENS5_IJNS4_10UnderscoreESZ_SZ_EEEEENS4_23SM90_TMA_LOAD_MULTICASTENS4_14ComposedLayoutINS4_7SwizzleILi2ELi4ELi3EEENS4_18smem_ptr_flag_bitsILi16EEENSU_INS5_IJNSA_ILi8EEESH_EEENS5_IJSH_SC_EEEEEEEvNS4_8identityES12_S1C_vS1D_EENS_8epilogue10collective6detail29Sm90TmaWarpSpecializedAdapterINS1G_15DefaultEpilogueISJ_SK_SK_NS1F_6thread17LinearCombinationISJ_Li1EffLNS1K_9ScaleType4KindE0ELNS_15FloatRoundStyleE2ESJ_EENS1_15EpilogueDefaultEEEEEvvEEEEvNT_6ParamsE)
        /*0348*/ 	.short	0x0210
        /*034a*/ 	.short	0x0470


	//----- nvinfo : EIATTR_SW_WAR
	.align		4
.L_43:
        /*034c*/ 	.byte	0x04, 0x36
        /*034e*/ 	.short	(.L_45 - .L_44)
.L_44:
        /*0350*/ 	.word	0x00000008
.L_45:


//--------------------- .nv.callgraph             --------------------------
	.section	.nv.callgraph,"",@"SHT_CUDA_CALLGRAPH"
	.align	4
	.sectionentsize	8
	.align		4
        /*0000*/ 	.word	0x00000000
	.align		4
        /*0004*/ 	.word	0xffffffff
	.align		4
        /*0008*/ 	.word	index@(_ZN7cutlass13device_kernelINS_4gemm6kernel13GemmUniversalIN4cute5tupleIJiiiiEEENS1_10collective13CollectiveMmaINS1_34MainloopSm90TmaGmmaWarpSpecializedILi4ENS5_IJNS4_1CILi2EEESB_NSA_ILi1EEEEEENS1_32KernelTmaWarpSpecializedPingpongEEENS5_IJNSA_ILi64EEESG_NSA_ILi32EEEEEENS_6half_tENS5_IJlSC_lEEESJ_SK_NS4_8TiledMMAINS4_8MMA_AtomIJNS4_4SM904GMMA25MMA_64x64x16_F32F16F16_SSILNSO_5MajorE0ELSQ_0ELNSO_7ScaleInE1ELSR_1EEEEEENS4_6LayoutINS5_IJSC_SC_SC_EEENS5_IJNSA_ILi0EEESW_SW_EEEEENS5_IJNS4_10UnderscoreESZ_SZ_EEEEENS4_23SM90_TMA_LOAD_MULTICASTENS4_14ComposedLayoutINS4_7SwizzleILi2ELi4ELi3EEENS4_18smem_ptr_flag_bitsILi16EEENSU_INS5_IJNSA_ILi8EEESH_EEENS5_IJSH_SC_EEEEEEEvNS4_8identityES12_S1C_vS1D_EENS_8epilogue10collective6detail29Sm90TmaWarpSpecializedAdapterINS1G_15DefaultEpilogueISJ_SK_SK_NS1F_6thread17LinearCombinationISJ_Li1EffLNS1K_9ScaleType4KindE0ELNS_15FloatRoundStyleE2ESJ_EENS1_15EpilogueDefaultEEEEEvvEEEEvNT_6ParamsE)
	.align		4
        /*000c*/ 	.word	index@(__assertfail)
	.align		4
        /*0010*/ 	.word	0x00000000
	.align		4
        /*0014*/ 	.word	0xfffffffe
	.align		4
        /*0018*/ 	.word	0x00000000
	.align		4
        /*001c*/ 	.word	0xfffffffd
	.align		4
        /*0020*/ 	.word	0x00000000
	.align		4
        /*0024*/ 	.word	0xfffffffc


//--------------------- .nv.constant4             --------------------------
	.section	.nv.constant4,"a",@progbits
	.align	8
	.align		8
.nv.constant4:
        /*0000*/ 	.dword	__assertfail
	.align		8
        /*0008*/ 	.dword	__unnamed_1
	.align		8
        /*0010*/ 	.dword	_ZN39_INTERNAL_6d52a846_4_k_cu_30bd0116_38194cuda3std3__45__cpo5beginE
	.align		8
        /*0018*/ 	.dword	_ZN39_INTERNAL_6d52a846_4_k_cu_30bd0116_38194cuda3std3__45__cpo3endE
	.align		8
        /*0020*/ 	.dword	_ZN39_INTERNAL_6d52a846_4_k_cu_30bd0116_38194cuda3std3__45__cpo6cbeginE
	.align		8
        /*0028*/ 	.dword	_ZN39_INTERNAL_6d52a846_4_k_cu_30bd0116_38194cuda3std3__45__cpo4cendE
	.align		8
        /*0030*/ 	.dword	_ZN39_INTERNAL_6d52a846_4_k_cu_30bd0116_38194cuda3std3__441_GLOBAL__N__6d52a846_4_k_cu_30bd0116_38196ignoreE
	.align		8
        /*0038*/ 	.dword	_ZN39_INTERNAL_6d52a846_4_k_cu_30bd0116_38194cuda3std3__419piecewise_constructE
	.align		8
        /*0040*/ 	.dword	_ZN39_INTERNAL_6d52a846_4_k_cu_30bd0116_38194cuda3std3__48in_placeE
	.align		8
        /*0048*/ 	.dword	_ZN39_INTERNAL_6d52a846_4_k_cu_30bd0116_38194cuda3std6ranges3__45__cpo4swapE
	.align		8
        /*0050*/ 	.dword	_ZN39_INTERNAL_6d52a846_4_k_cu_30bd0116_38194cuda3std6ranges3__45__cpo9iter_moveE
	.align		8
        /*0058*/ 	.dword	_ZN39_INTERNAL_6d52a846_4_k_cu_30bd0116_38194cute7productE
	.align		8
        /*0060*/ 	.dword	_ZN39_INTERNAL_6d52a846_4_k_cu_30bd0116_38194cute1_E
	.align		8
        /*0068*/ 	.dword	$str$22
	.align		8
        /*0070*/ 	.dword	$str$23


//--------------------- .text._ZN7cutlass13device_kernelINS_4gemm6kernel13GemmUniversalIN4cute5tupleIJiiiiEEENS1_10collective13CollectiveMmaINS1_34MainloopSm90TmaGmmaWarpSpecializedILi4ENS5_IJNS4_1CILi2EEESB_NSA_ILi1EEEEEENS1_32KernelTmaWarpSpecializedPingpongEEENS5_IJNSA_ILi64EEESG_NSA_ILi32EEEEEENS_6half_tENS5_IJlSC_lEEESJ_SK_NS4_8TiledMMAINS4_8MMA_AtomIJNS4_4SM904GMMA25MMA_64x64x16_F32F16F16_SSILNSO_5MajorE0ELSQ_0ELNSO_7ScaleInE1ELSR_1EEEEEENS4_6LayoutINS5_IJSC_SC_SC_EEENS5_IJNSA_ILi0EEESW_SW_EEEEENS5_IJNS4_10UnderscoreESZ_SZ_EEEEENS4_23SM90_TMA_LOAD_MULTICASTENS4_14ComposedLayoutINS4_7SwizzleILi2ELi4ELi3EEENS4_18smem_ptr_flag_bitsILi16EEENSU_INS5_IJNSA_ILi8EEESH_EEENS5_IJSH_SC_EEEEEEEvNS4_8identityES12_S1C_vS1D_EENS_8epilogue10collective6detail29Sm90TmaWarpSpecializedAdapterINS1G_15DefaultEpilogueISJ_SK_SK_NS1F_6thread17LinearCombinationISJ_Li1EffLNS1K_9ScaleType4KindE0ELNS_15FloatRoundStyleE2ESJ_EENS1_15EpilogueDefaultEEEEEvvEEEEvNT_6ParamsE --------------------------
	.section	.text._ZN7cutlass13device_kernelINS_4gemm6kernel13GemmUniversalIN4cute5tupleIJiiiiEEENS1_10collective13CollectiveMmaINS1_34MainloopSm90TmaGmmaWarpSpecializedILi4ENS5_IJNS4_1CILi2EEESB_NSA_ILi1EEEEEENS1_32KernelTmaWarpSpecializedPingpongEEENS5_IJNSA_ILi64EEESG_NSA_ILi32EEEEEENS_6half_tENS5_IJlSC_lEEESJ_SK_NS4_8TiledMMAINS4_8MMA_AtomIJNS4_4SM904GMMA25MMA_64x64x16_F32F16F16_SSILNSO_5MajorE0ELSQ_0ELNSO_7ScaleInE1ELSR_1EEEEEENS4_6LayoutINS5_IJSC_SC_SC_EEENS5_IJNSA_ILi0EEESW_SW_EEEEENS5_IJNS4_10UnderscoreESZ_SZ_EEEEENS4_23SM90_TMA_LOAD_MULTICASTENS4_14ComposedLayoutINS4_7SwizzleILi2ELi4ELi3EEENS4_18smem_ptr_flag_bitsILi16EEENSU_INS5_IJNSA_ILi8EEESH_EEENS5_IJSH_SC_EEEEEEEvNS4_8identityES12_S1C_vS1D_EENS_8epilogue10collective6detail29Sm90TmaWarpSpecializedAdapterINS1G_15DefaultEpilogueISJ_SK_SK_NS1F_6thread17LinearCombinationISJ_Li1EffLNS1K_9ScaleType4KindE0ELNS_15FloatRoundStyleE2ESJ_EENS1_15EpilogueDefaultEEEEEvvEEEEvNT_6ParamsE,"ax",@progbits
	.align	128
.text._ZN7cutlass13device_kernelINS_4gemm6kernel13GemmUniversalIN4cute5tupleIJiiiiEEENS1_10collective13CollectiveMmaINS1_34MainloopSm90TmaGmmaWarpSpecializedILi4ENS5_IJNS4_1CILi2EEESB_NSA_ILi1EEEEEENS1_32KernelTmaWarpSpecializedPingpongEEENS5_IJNSA_ILi64EEESG_NSA_ILi32EEEEEENS_6half_tENS5_IJlSC_lEEESJ_SK_NS4_8TiledMMAINS4_8MMA_AtomIJNS4_4SM904GMMA25MMA_64x64x16_F32F16F16_SSILNSO_5MajorE0ELSQ_0ELNSO_7ScaleInE1ELSR_1EEEEEENS4_6LayoutINS5_IJSC_SC_SC_EEENS5_IJNSA_ILi0EEESW_SW_EEEEENS5_IJNS4_10UnderscoreESZ_SZ_EEEEENS4_23SM90_TMA_LOAD_MULTICASTENS4_14ComposedLayoutINS4_7SwizzleILi2ELi4ELi3EEENS4_18smem_ptr_flag_bitsILi16EEENSU_INS5_IJNSA_ILi8EEESH_EEENS5_IJSH_SC_EEEEEEEvNS4_8identityES12_S1C_vS1D_EENS_8epilogue10collective6detail29Sm90TmaWarpSpecializedAdapterINS1G_15DefaultEpilogueISJ_SK_SK_NS1F_6thread17LinearCombinationISJ_Li1EffLNS1K_9ScaleType4KindE0ELNS_15FloatRoundStyleE2ESJ_EENS1_15EpilogueDefaultEEEEEvvEEEEvNT_6ParamsE:
        .type           _ZN7cutlass13device_kernelINS_4gemm6kernel13GemmUniversalIN4cute5tupleIJiiiiEEENS1_10collective13CollectiveMmaINS1_34MainloopSm90TmaGmmaWarpSpecializedILi4ENS5_IJNS4_1CILi2EEESB_NSA_ILi1EEEEEENS1_32KernelTmaWarpSpecializedPingpongEEENS5_IJNSA_ILi64EEESG_NSA_ILi32EEEEEENS_6half_tENS5_IJlSC_lEEESJ_SK_NS4_8TiledMMAINS4_8MMA_AtomIJNS4_4SM904GMMA25MMA_64x64x16_F32F16F16_SSILNSO_5MajorE0ELSQ_0ELNSO_7ScaleInE1ELSR_1EEEEEENS4_6LayoutINS5_IJSC_SC_SC_EEENS5_IJNSA_ILi0EEESW_SW_EEEEENS5_IJNS4_10UnderscoreESZ_SZ_EEEEENS4_23SM90_TMA_LOAD_MULTICASTENS4_14ComposedLayoutINS4_7SwizzleILi2ELi4ELi3EEENS4_18smem_ptr_flag_bitsILi16EEENSU_INS5_IJNSA_ILi8EEESH_EEENS5_IJSH_SC_EEEEEEEvNS4_8identityES12_S1C_vS1D_EENS_8epilogue10collective6detail29Sm90TmaWarpSpecializedAdapterINS1G_15DefaultEpilogueISJ_SK_SK_NS1F_6thread17LinearCombinationISJ_Li1EffLNS1K_9ScaleType4KindE0ELNS_15FloatRoundStyleE2ESJ_EENS1_15EpilogueDefaultEEEEEvvEEEEvNT_6ParamsE,@function
        .size           _ZN7cutlass13device_kernelINS_4gemm6kernel13GemmUniversalIN4cute5tupleIJiiiiEEENS1_10collective13CollectiveMmaINS1_34MainloopSm90TmaGmmaWarpSpecializedILi4ENS5_IJNS4_1CILi2EEESB_NSA_ILi1EEEEEENS1_32KernelTmaWarpSpecializedPingpongEEENS5_IJNSA_ILi64EEESG_NSA_ILi32EEEEEENS_6half_tENS5_IJlSC_lEEESJ_SK_NS4_8TiledMMAINS4_8MMA_AtomIJNS4_4SM904GMMA25MMA_64x64x16_F32F16F16_SSILNSO_5MajorE0ELSQ_0ELNSO_7ScaleInE1ELSR_1EEEEEENS4_6LayoutINS5_IJSC_SC_SC_EEENS5_IJNSA_ILi0EEESW_SW_EEEEENS5_IJNS4_10UnderscoreESZ_SZ_EEEEENS4_23SM90_TMA_LOAD_MULTICASTENS4_14ComposedLayoutINS4_7SwizzleILi2ELi4ELi3EEENS4_18smem_ptr_flag_bitsILi16EEENSU_INS5_IJNSA_ILi8EEESH_EEENS5_IJSH_SC_EEEEEEEvNS4_8identityES12_S1C_vS1D_EENS_8epilogue10collective6detail29Sm90TmaWarpSpecializedAdapterINS1G_15DefaultEpilogueISJ_SK_SK_NS1F_6thread17LinearCombinationISJ_Li1EffLNS1K_9ScaleType4KindE0ELNS_15FloatRoundStyleE2ESJ_EENS1_15EpilogueDefaultEEEEEvvEEEEvNT_6ParamsE,(.L_x_136 - _ZN7cutlass13device_kernelINS_4gemm6kernel13GemmUniversalIN4cute5tupleIJiiiiEEENS1_10collective13CollectiveMmaINS1_34MainloopSm90TmaGmmaWarpSpecializedILi4ENS5_IJNS4_1CILi2EEESB_NSA_ILi1EEEEEENS1_32KernelTmaWarpSpecializedPingpongEEENS5_IJNSA_ILi64EEESG_NSA_ILi32EEEEEENS_6half_tENS5_IJlSC_lEEESJ_SK_NS4_8TiledMMAINS4_8MMA_AtomIJNS4_4SM904GMMA25MMA_64x64x16_F32F16F16_SSILNSO_5MajorE0ELSQ_0ELNSO_7ScaleInE1ELSR_1EEEEEENS4_6LayoutINS5_IJSC_SC_SC_EEENS5_IJNSA_ILi0EEESW_SW_EEEEENS5_IJNS4_10UnderscoreESZ_SZ_EEEEENS4_23SM90_TMA_LOAD_MULTICASTENS4_14ComposedLayoutINS4_7SwizzleILi2ELi4ELi3EEENS4_18smem_ptr_flag_bitsILi16EEENSU_INS5_IJNSA_ILi8EEESH_EEENS5_IJSH_SC_EEEEEEEvNS4_8identityES12_S1C_vS1D_EENS_8epilogue10collective6detail29Sm90TmaWarpSpecializedAdapterINS1G_15DefaultEpilogueISJ_SK_SK_NS1F_6thread17LinearCombinationISJ_Li1EffLNS1K_9ScaleType4KindE0ELNS_15FloatRoundStyleE2ESJ_EENS1_15EpilogueDefaultEEEEEvvEEEEvNT_6ParamsE)
        .other          _ZN7cutlass13device_kernelINS_4gemm6kernel13GemmUniversalIN4cute5tupleIJiiiiEEENS1_10collective13CollectiveMmaINS1_34MainloopSm90TmaGmmaWarpSpecializedILi4ENS5_IJNS4_1CILi2EEESB_NSA_ILi1EEEEEENS1_32KernelTmaWarpSpecializedPingpongEEENS5_IJNSA_ILi64EEESG_NSA_ILi32EEEEEENS_6half_tENS5_IJlSC_lEEESJ_SK_NS4_8TiledMMAINS4_8MMA_AtomIJNS4_4SM904GMMA25MMA_64x64x16_F32F16F16_SSILNSO_5MajorE0ELSQ_0ELNSO_7ScaleInE1ELSR_1EEEEEENS4_6LayoutINS5_IJSC_SC_SC_EEENS5_IJNSA_ILi0EEESW_SW_EEEEENS5_IJNS4_10UnderscoreESZ_SZ_EEEEENS4_23SM90_TMA_LOAD_MULTICASTENS4_14ComposedLayoutINS4_7SwizzleILi2ELi4ELi3EEENS4_18smem_ptr_flag_bitsILi16EEENSU_INS5_IJNSA_ILi8EEESH_EEENS5_IJSH_SC_EEEEEEEvNS4_8identityES12_S1C_vS1D_EENS_8epilogue10collective6detail29Sm90TmaWarpSpecializedAdapterINS1G_15DefaultEpilogueISJ_SK_SK_NS1F_6thread17LinearCombinationISJ_Li1EffLNS1K_9ScaleType4KindE0ELNS_15FloatRoundStyleE2ESJ_EENS1_15EpilogueDefaultEEEEEvvEEEEvNT_6ParamsE,@"STO_CUDA_ENTRY STV_DEFAULT"
_ZN7cutlass13device_kernelINS_4gemm6kernel13GemmUniversalIN4cute5tupleIJiiiiEEENS1_10collective13CollectiveMmaINS1_34MainloopSm90TmaGmmaWarpSpecializedILi4ENS5_IJNS4_1CILi2EEESB_NSA_ILi1EEEEEENS1_32KernelTmaWarpSpecializedPingpongEEENS5_IJNSA_ILi64EEESG_NSA_ILi32EEEEEENS_6half_tENS5_IJlSC_lEEESJ_SK_NS4_8TiledMMAINS4_8MMA_AtomIJNS4_4SM904GMMA25MMA_64x64x16_F32F16F16_SSILNSO_5MajorE0ELSQ_0ELNSO_7ScaleInE1ELSR_1EEEEEENS4_6LayoutINS5_IJSC_SC_SC_EEENS5_IJNSA_ILi0EEESW_SW_EEEEENS5_IJNS4_10UnderscoreESZ_SZ_EEEEENS4_23SM90_TMA_LOAD_MULTICASTENS4_14ComposedLayoutINS4_7SwizzleILi2ELi4ELi3EEENS4_18smem_ptr_flag_bitsILi16EEENSU_INS5_IJNSA_ILi8EEESH_EEENS5_IJSH_SC_EEEEEEEvNS4_8identityES12_S1C_vS1D_EENS_8epilogue10collective6detail29Sm90TmaWarpSpecializedAdapterINS1G_15DefaultEpilogueISJ_SK_SK_NS1F_6thread17LinearCombinationISJ_Li1EffLNS1K_9ScaleType4KindE0ELNS_15FloatRoundStyleE2ESJ_EENS1_15EpilogueDefaultEEEEEvvEEEEvNT_6ParamsE:
[----:B------:R-:W0:Y:S01]  /*0000*/  LDC R1, c[0x0][0x28] ;  /* 0x00000a00ff017b82 */ /* 0x000e220000000800 */
[----:B------:R-:W1:Y:S01]  /*0010*/  S2R R0, SR_TID.X ;  /* 0x0000000000007919 */ /* 0x000e620000002100 */
[----:B------:R-:W-:Y:S01]  /*0020*/  ELECT P0, URZ, PT ;  /* 0x00000000003f782f */ /* 0x000fe20003800000 */
[----:B------:R-:W-:Y:S01]  /*0030*/  BSSY B0, `(.L_x_0) ;  /* 0x0000014000007945 */ /* 0x000fe20003800000 */
[--C-:B-1----:R-:W-:Y:S02]  /*0040*/  SHF.R.U32.HI R2, RZ, 0x5, R0.reuse ;  /* 0x00000005ff027819 */ /* 0x102fe40000011600 */
[----:B------:R-:W-:-:S03]  /*0050*/  SHF.R.U32.HI R4, RZ, 0x7, R0 ;  /* 0x00000007ff047819 */ /* 0x000fc60000011600 */
[----:B------:R-:W1:Y:S02]  /*0060*/  SHFL.IDX PT, R3, R2, RZ, 0x1f ;  /* 0x00001fff02037589 */ /* 0x000e6400000e0000 */
[----:B-1----:R-:W-:Y:S02]  /*0070*/  R2UR UR6, R3 ;  /* 0x00000000030672ca */ /* 0x002fe400000e0000 */
[----:B------:R1:W2:Y:S11]  /*0080*/  SHFL.IDX PT, R3, R4, RZ, 0x1f ;  /* 0x00001fff04037589 */ /* 0x0002b600000e0000 */
[----:B------:R-:W-:-:S02]  /*0090*/  USHF.R.S32.HI UR4, URZ, 0x1f, UR6 ;  /* 0x0000001f3f047899 */ /* 0x000fc40008011406 */
[----:B------:R-:W-:Y:S02]  /*00a0*/  ISETP.NE.OR P0, PT, RZ, UR6, !P0 ;  /* 0x00000006ff007c0c */ /* 0x000fe4000c705670 */
[----:B------:R-:W-:-:S04]  /*00b0*/  ULEA.HI UR4, UR4, UR6, URZ, 0x2 ;  /* 0x0000000604047291 */ /* 0x000fc8000f8f103f */
[----:B------:R-:W-:-:S04]  /*00c0*/  ULOP3.LUT UR4, UR4, 0xfffffffc, URZ, 0xc0, !UPT ;  /* 0xfffffffc04047892 */ /* 0x000fc8000f8ec03f */
[----:B------:R-:W-:-:S03]  /*00d0*/  UIADD3 UR6, UR6, -UR4, URZ ;  /* 0x8000000406067290 */ /* 0x000fc6000fffe03f */
[----:B012---:R-:W-:Y:S09]  /*00e0*/  @P0 BRA `(.L_x_1) ;  /* 0x0000000000200947 */ /* 0x007ff20003800000 */
[----:B------:R-:W-:Y:S02]  /*00f0*/  ULDC.64 UR4, c[0x0][0x198] ;  /* 0x0000660000047ab9 */ /* 0x000fe40000000a00 */
[----:B------:R-:W-:Y:S02]  /*0100*/  UIADD3 UR8, UP0, UR4, 0xf0, URZ ;  /* 0x000000f004087890 */ /* 0x000fe4000ff1e03f */
[----:B------:R-:W-:Y:S02]  /*0110*/  UIADD3 UR4, UP1, UR4, 0x1f0, URZ ;  /* 0x000001f004047890 */ /* 0x000fe4000ff3e03f */
[----:B------:R-:W-:Y:S02]  /*0120*/  UIADD3.X UR9, URZ, UR5, URZ, UP0, !UPT ;  /* 0x000000053f097290 */ /* 0x000fe400087fe43f */
[----:B------:R-:W-:-:S07]  /*0130*/  UIADD3.X UR5, URZ, UR5, URZ, UP1, !UPT ;  /* 0x000000053f057290 */ /* 0x000fce0008ffe43f */
[----:B------:R0:W-:Y:S02]  /*0140*/  UTMACCTL.PF [UR8] ;  /* 0x00000000080079b9 */ /* 0x0001e40008040000 */
[----:B------:R0:W-:Y:S02]  /*0150*/  UTMACCTL.PF [UR4] ;  /* 0x00000000040079b9 */ /* 0x0001e40008040000 */
[----:B0-----:R-:W-:Y:S01]  /*0160*/  NOP ;  /* 0x0000000000007918 */ /* 0x001fe20000000000 */
.L_x_1:
[----:B------:R-:W-:Y:S05]  /*0170*/  BSYNC B0 ;  /* 0x0000000000007941 */ /* 0x000fea0003800000 */
.L_x_0:
[----:B------:R-:W0:Y:S01]  /*0180*/  SHFL.IDX PT, R5, R2, RZ, 0x1f ;  /* 0x00001fff02057589 */ /* 0x000e2200000e0000 */
[----:B------:R-:W-:Y:S01]  /*0190*/  R2UR UR19, R3 ;  /* 0x00000000031372ca */ /* 0x000fe200000e0000 */
[----:B------:R-:W-:-:S04]  /*01a0*/  UISETP.NE.AND UP0, UPT, UR6, 0x3, UPT ;  /* 0x000000030600788c */ /* 0x000fc8000bf05270 */
[----:B------:R-:W-:-:S08]  /*01b0*/  UISETP.EQ.OR UP0, UPT, UR6, URZ, !UP0 ;  /* 0x0000003f0600728c */ /* 0x000fd0000c702670 */
[----:B------:R-:W-:Y:S02]  /*01c0*/  UIADD3 UR14, UR19, -0x1, URZ ;  /* 0xffffffff130e7890 */ /* 0x000fe4000fffe03f */
[----:B------:R-:W-:Y:S02]  /*01d0*/  UISETP.EQ.AND UP0, UPT, UR19, URZ, UP0 ;  /* 0x0000003f1300728c */ /* 0x000fe40008702270 */
[----:B------:R-:W-:Y:S02]  /*01e0*/  UISETP.GE.U32.AND UP1, UPT, UR14, 0x2, UPT ;  /* 0x000000020e00788c */ /* 0x000fe4000bf26070 */
[----:B------:R-:W-:Y:S01]  /*01f0*/  USEL UR36, URZ, 0x1, !UP0 ;  /* 0x000000013f247887 */ /* 0x000fe2000c000000 */
[----:B0-----:R-:W-:-:S03]  /*0200*/  ISETP.NE.AND P0, PT, R5, RZ, PT ;  /* 0x000000ff0500720c */ /* 0x001fc60003f05270 */
[----:B------:R-:W-:-:S10]  /*0210*/  USEL UR36, UR36, 0x2, UP1 ;  /* 0x0000000224247887 */ /* 0x000fd40008800000 */
[----:B------:R-:W-:Y:S05]  /*0220*/  @P0 BRA `(.L_x_2) ;  /* 0x0000000000580947 */ /* 0x000fea0003800000 */
[----:B------:R-:W0:Y:S01]  /*0230*/  S2UR UR7, SR_CgaCtaId ;  /* 0x00000000000779c3 */ /* 0x000e220000008800 */
[----:B------:R-:W-:Y:S01]  /*0240*/  UMOV UR4, 0x400 ;  /* 0x0000040000047882 */ /* 0x000fe20000000000 */
[----:B------:R-:W-:Y:S01]  /*0250*/  UMOV UR5, 0x1 ;  /* 0x0000000100057882 */ /* 0x000fe20000000000 */
[----:B------:R-:W-:Y:S01]  /*0260*/  UMOV UR8, 0x3 ;  /* 0x0000000300087882 */ /* 0x000fe20000000000 */
[----:B------:R-:W-:Y:S01]  /*0270*/  ELECT P0, URZ, PT ;  /* 0x00000000003f782f */ /* 0x000fe20003800000 */
[----:B------:R-:W-:-:S04]  /*0280*/  UIADD3 UR8, -UR8, 0x100000, URZ ;  /* 0x0010000008087890 */ /* 0x000fc8000fffe13f */
[----:B------:R-:W-:Y:S02]  /*0290*/  USHF.L.U32 UR9, UR8, 0xb, URZ ;  /* 0x0000000b08097899 */ /* 0x000fe4000800063f */
[----:B------:R-:W-:Y:S02]  /*02a0*/  USHF.L.U32 UR8, UR8, 0x1, URZ ;  /* 0x0000000108087899 */ /* 0x000fe4000800063f */
[----:B0-----:R-:W-:Y:S02]  /*02b0*/  ULEA UR7, UR7, UR4, 0x18 ;  /* 0x0000000407077291 */ /* 0x001fe4000f8ec03f */
[----:B------:R-:W-:-:S04]  /*02c0*/  UIADD3 UR4, -UR5, 0x100000, URZ ;  /* 0x0010000005047890 */ /* 0x000fc8000fffe13f */
[----:B------:R-:W-:Y:S02]  /*02d0*/  USHF.L.U32 UR5, UR4, 0xb, URZ ;  /* 0x0000000b04057899 */ /* 0x000fe4000800063f */
[----:B------:R-:W-:Y:S01]  /*02e0*/  USHF.L.U32 UR4, UR4, 0x1, URZ ;  /* 0x0000000104047899 */ /* 0x000fe2000800063f */
[----:B------:R-:W0:Y:S11]  /*02f0*/  FENCE.VIEW.ASYNC.S ;  /* 0x00000000000073c6 */ /* 0x000e360000000000 */
[----:B0-----:R0:W1:Y:S01]  /*0300*/  SYNCS.EXCH.64 URZ, [UR7], UR4 ;  /* 0x00000004073f75b2 */ /* 0x0010620008000100 */
[----:B------:R0:W2:Y:S01]  /*0310*/  SYNCS.EXCH.64 URZ, [UR7+0x20], UR8 ;  /* 0x00002008073f75b2 */ /* 0x0000a20008000100 */
[----:B------:R0:W3:Y:S01]  /*0320*/  SYNCS.EXCH.64 URZ, [UR7+0x8], UR4 ;  /* 0x00000804073f75b2 */ /* 0x0000e20008000100 */
[----:B------:R0:W4:Y:S01]  /*0330*/  SYNCS.EXCH.64 URZ, [UR7+0x28], UR8 ;  /* 0x00002808073f75b2 */ /* 0x0001220008000100 */
[----:B------:R0:W0:Y:S01]  /*0340*/  SYNCS.EXCH.64 URZ, [UR7+0x10], UR4 ;  /* 0x00001004073f75b2 */ /* 0x0000220008000100 */
[----:B------:R0:W0:Y:S01]  /*0350*/  SYNCS.EXCH.64 URZ, [UR7+0x30], UR8 ;  /* 0x00003008073f75b2 */ /* 0x0000220008000100 */
[----:B------:R0:W0:Y:S01]  /*0360*/  SYNCS.EXCH.64 URZ, [UR7+0x18], UR4 ;  /* 0x00001804073f75b2 */ /* 0x0000220008000100 */
[----:B------:R0:W0:Y:S01]  /*0370*/  SYNCS.EXCH.64 URZ, [UR7+0x38], UR8 ;  /* 0x00003808073f75b2 */ /* 0x0000220008000100 */
[----:B------:R-:W-:Y:S01]  /*0380*/  NOP ;  /* 0x0000000000007918 */ /* 0x000fe20000000000 */
.L_x_2:
[----:B------:R-:W5:Y:S01]  /*0390*/  S2UR UR15, SR_CTAID.X ;  /* 0x00000000000f79c3 */ /* 0x000f620000002500 */
[----:B------:R-:W1:Y:S01]  /*03a0*/  SHFL.IDX PT, R8, R2, RZ, 0x1f ;  /* 0x00001fff02087589 */ /* 0x000e6200000e0000 */
[----:B------:R-:W-:Y:S01]  /*03b0*/  SHF.R.S32.HI R3, RZ, 0x1f, R0 ;  /* 0x0000001fff037819 */ /* 0x000fe20000011400 */
[----:B0-----:R-:W-:Y:S01]  /*03c0*/  ULDC UR4, c[0x0][0x150] ;  /* 0x0000540000047ab9 */ /* 0x001fe20000000800 */
[----:B------:R-:W-:Y:S01]  /*03d0*/  ELECT P0, URZ, PT ;  /* 0x00000000003f782f */ /* 0x000fe20003800000 */
[----:B------:R0:W2:Y:S01]  /*03e0*/  SHFL.IDX PT, R9, R2, RZ, 0x1f ;  /* 0x00001fff02097589 */ /* 0x0000a200000e0000 */
[----:B------:R-:W-:Y:S02]  /*03f0*/  LEA.HI R3, R3, R0, RZ, 0x7 ;  /* 0x0000000003037211 */ /* 0x000fe400078f38ff */
[----:B------:R-:W-:Y:S01]  /*0400*/  ELECT P1, URZ, PT ;  /* 0x00000000003f782f */ /* 0x000fe20003820000 */
[----:B------:R-:W3:Y:S01]  /*0410*/  S2UR UR8, SR_CTAID.Y ;  /* 0x00000000000879c3 */ /* 0x000ee20000002600 */
[----:B------:R-:W-:Y:S01]  /*0420*/  ULDC UR7, c[0x0][0x144] ;  /* 0x0000510000077ab9 */ /* 0x000fe20000000800 */
[----:B------:R-:W-:Y:S01]  /*0430*/  LOP3.LUT R3, R3, 0xffffff80, RZ, 0xc0, !PT ;  /* 0xffffff8003037812 */ /* 0x000fe200078ec0ff */
[----:B------:R-:W-:Y:S01]  /*0440*/  UMOV UR18, 0x80 ;  /* 0x0000008000127882 */ /* 0x000fe20000000000 */
[----:B------:R-:W-:Y:S01]  /*0450*/  NOP ;  /* 0x0000000000007918 */ /* 0x000fe20000000000 */
[----:B0-----:R-:W-:Y:S01]  /*0460*/  SHF.R.S32.HI R2, RZ, 0x1f, R5 ;  /* 0x0000001fff027819 */ /* 0x001fe20000011405 */
[----:B------:R-:W-:Y:S01]  /*0470*/  NOP ;  /* 0x0000000000007918 */ /* 0x000fe20000000000 */
[----:B------:R-:W-:Y:S01]  /*0480*/  IMAD.IADD R3, R0, 0x1, -R3 ;  /* 0x0000000100037824 */ /* 0x000fe200078e0a03 */
[----:B------:R-:W-:Y:S01]  /*0490*/  ULDC UR17, c[0x0][0x148] ;  /* 0x0000520000117ab9 */ /* 0x000fe20000000800 */
[----:B------:R-:W-:Y:S01]  /*04a0*/  LEA.HI R2, R2, R5, RZ, 0x2 ;  /* 0x0000000502027211 */ /* 0x000fe200078f10ff */
[----:B------:R-:W-:Y:S01]  /*04b0*/  IMAD.MOV.U32 R23, RZ, RZ, 0x1 ;  /* 0x00000001ff177424 */ /* 0x000fe200078e00ff */
[----:B------:R-:W-:-:S02]  /*04c0*/  ISETP.NE.AND P2, PT, RZ, UR19, PT ;  /* 0x00000013ff007c0c */ /* 0x000fc4000bf45270 */
[----:B------:R-:W-:Y:S02]  /*04d0*/  SHF.R.S32.HI R6, RZ, 0x1f, R3 ;  /* 0x0000001fff067819 */ /* 0x000fe40000011403 */
[----:B------:R-:W-:Y:S02]  /*04e0*/  LOP3.LUT R2, R2, 0x3ffffffc, RZ, 0xc0, !PT ;  /* 0x3ffffffc02027812 */ /* 0x000fe400078ec0ff */
[----:B-----5:R-:W-:Y:S02]  /*04f0*/  I2FP.F32.U32 R10, UR15 ;  /* 0x0000000f000a7c45 */ /* 0x020fe40008201000 */
[----:B------:R-:W-:Y:S01]  /*0500*/  LEA.HI R7, R6, R3, RZ, 0x3 ;  /* 0x0000000306077211 */ /* 0x000fe200078f18ff */
[----:B------:R-:W-:Y:S01]  /*0510*/  IMAD.IADD R2, R5, 0x1, -R2 ;  /* 0x0000000105027824 */ /* 0x000fe200078e0a02 */
[----:B-1----:R-:W-:Y:S01]  /*0520*/  ISETP.NE.OR P0, PT, R8, RZ, !P0 ;  /* 0x000000ff0800720c */ /* 0x002fe20004705670 */
[----:B------:R-:W-:Y:S01]  /*0530*/  FMUL R10, R10, UR4 ;  /* 0x000000040a0a7c20 */ /* 0x000fe20008400000 */
[--C-:B------:R-:W-:Y:S01]  /*0540*/  SHF.R.S32.HI R8, RZ, 0x3, R7.reuse ;  /* 0x00000003ff087819 */ /* 0x100fe20000011407 */
[----:B------:R-:W-:Y:S01]  /*0550*/  ULDC UR4, c[0x0][0x154] ;  /* 0x0000550000047ab9 */ /* 0x000fe20000000800 */
[----:B------:R-:W-:-:S02]  /*0560*/  SHF.R.S32.HI R7, RZ, 0x1f, R7 ;  /* 0x0000001fff077819 */ /* 0x000fc40000011407 */
[----:B--2---:R-:W-:Y:S01]  /*0570*/  ISETP.NE.OR P1, PT, R9, RZ, !P1 ;  /* 0x000000ff0900720c */ /* 0x004fe20004f25670 */
[----:B------:R-:W0:Y:S01]  /*0580*/  F2I.U32.TRUNC.NTZ R10, R10 ;  /* 0x0000000a000a7305 */ /* 0x000e22000020f000 */
[----:B------:R-:W-:Y:S02]  /*0590*/  LEA.HI R7, R7, R8, RZ, 0x2 ;  /* 0x0000000807077211 */ /* 0x000fe400078f10ff */
[----:B---3--:R-:W-:Y:S02]  /*05a0*/  I2FP.F32.U32 R9, UR8 ;  /* 0x0000000800097c45 */ /* 0x008fe40008201000 */
[----:B------:R-:W-:Y:S01]  /*05b0*/  LOP3.LUT R7, R7, 0xfffffffc, RZ, 0xc0, !PT ;  /* 0xfffffffc07077812 */ /* 0x000fe200078ec0ff */
[----:B------:R-:W-:Y:S02]  /*05c0*/  VOTEU.ALL UP0, P0 ;  /* 0x00000000003f7886 */ /* 0x000fe40000000000 */
[----:B------:R-:W-:Y:S02]  /*05d0*/  FMUL R9, R9, UR4 ;  /* 0x0000000409097c20 */ /* 0x000fe40008400000 */
[----:B------:R-:W-:Y:S01]  /*05e0*/  IMAD.IADD R7, R8, 0x1, -R7 ;  /* 0x0000000108077824 */ /* 0x000fe200078e0a07 */
[----:B------:R-:W1:Y:S01]  /*05f0*/  @!UP0 S2UR UR11, SR_CgaCtaId ;  /* 0x00000000000b89c3 */ /* 0x000e620000008800 */
[----:B------:R-:W-:Y:S01]  /*0600*/  VOTEU.ALL UP1, P1 ;  /* 0x00000000003f7886 */ /* 0x000fe20000820000 */
[----:B------:R-:W-:Y:S01]  /*0610*/  @!UP0 UMOV UR10, 0x400 ;  /* 0x00000400000a8882 */ /* 0x000fe20000000000 */
[----:B------:R-:W-:Y:S01]  /*0620*/  IMAD R2, R2, 0x4, R7 ;  /* 0x0000000402027824 */ /* 0x000fe200078e0207 */
[----:B0-----:R-:W-:Y:S01]  /*0630*/  R2UR UR4, R10 ;  /* 0x000000000a0472ca */ /* 0x001fe200000e0000 */
[----:B------:R-:W0:Y:S01]  /*0640*/  F2I.U32.TRUNC.NTZ R9, R9 ;  /* 0x0000000900097305 */ /* 0x000e22000020f000 */
[----:B------:R-:W-:Y:S01]  /*0650*/  @!UP1 UMOV UR13, 0x400 ;  /* 0x00000400000d9882 */ /* 0x000fe20000000000 */
[C---:B------:R-:W-:Y:S01]  /*0660*/  IMAD.SHL.U32 R5, R2.reuse, 0x4, RZ ;  /* 0x0000000402057824 */ /* 0x040fe200078e00ff */
[----:B------:R-:W2:Y:S01]  /*0670*/  @!UP1 S2UR UR16, SR_CgaCtaId ;  /* 0x00000000001099c3 */ /* 0x000ea20000008800 */
[C---:B------:R-:W-:Y:S01]  /*0680*/  LEA.HI R7, R2.reuse, R2, RZ, 0x1 ;  /* 0x0000000202077211 */ /* 0x040fe200078f08ff */
[----:B------:R-:W-:Y:S01]  /*0690*/  VOTEU.ALL UP2, P1 ;  /* 0x00000000003f7886 */ /* 0x000fe20000840000 */
[----:B------:R-:W-:Y:S01]  /*06a0*/  VOTEU.ALL UP3, P1 ;  /* 0x00000000003f7886 */ /* 0x000fe20000860000 */
[----:B------:R-:W-:Y:S01]  /*06b0*/  LOP3.LUT R22, R2, 0xc, R5, 0x78, !PT ;  /* 0x0000000c02167812 */ /* 0x000fe200078e7805 */
[----:B------:R-:W-:Y:S01]  /*06c0*/  VOTEU.ALL UP4, P1 ;  /* 0x00000000003f7886 */ /* 0x000fe20000880000 */
[----:B------:R-:W-:Y:S01]  /*06d0*/  LOP3.LUT R7, R7, 0xfffffffe, RZ, 0xc0, !PT ;  /* 0xfffffffe07077812 */ /* 0x000fe200078ec0ff */
[----:B------:R-:W-:Y:S01]  /*06e0*/  VOTEU.ALL UP5, P1 ;  /* 0x00000000003f7886 */ /* 0x000fe200008a0000 */
[----:B------:R-:W3:Y:S01]  /*06f0*/  LDC R5, c[0x0][0x140] ;  /* 0x00005000ff057b82 */ /* 0x000ee20000000800 */
[----:B------:R-:W-:-:S02]  /*0700*/  UIADD3 UR4, -UR4, URZ, URZ ;  /* 0x0000003f04047290 */ /* 0x000fc4000fffe13f */
[----:B------:R-:W-:Y:S01]  /*0710*/  IMAD.IADD R7, R2, 0x1, -R7 ;  /* 0x0000000102077824 */ /* 0x000fe200078e0a07 */
[----:B0-----:R-:W-:Y:S01]  /*0720*/  R2UR UR9, R9 ;  /* 0x00000000090972ca */ /* 0x001fe200000e0000 */
[----:B------:R-:W-:-:S03]  /*0730*/  UIMAD UR7, UR7, UR4, UR15 ;  /* 0x00000004070772a4 */ /* 0x000fc6000f8e020f */
[----:B------:R-:W-:Y:S01]  /*0740*/  UMOV UR4, 0x20 ;  /* 0x0000002000047882 */ /* 0x000fe20000000000 */
[----:B-1----:R-:W-:Y:S02]  /*0750*/  @!UP0 ULEA UR12, UR11, UR10, 0x18 ;  /* 0x0000000a0b0c8291 */ /* 0x002fe4000f8ec03f */
[----:B------:R-:W-:Y:S01]  /*0760*/  ISETP.NE.AND P3, PT, R7, UR7, PT ;  /* 0x0000000707007c0c */ /* 0x000fe2000bf65270 */
[----:B------:R-:W-:-:S04]  /*0770*/  @!UP0 UIADD3 UR4, -UR4, 0x100000, URZ ;  /* 0x0010000004048890 */ /* 0x000fc8000fffe13f */
[----:B------:R-:W-:Y:S02]  /*0780*/  @!UP0 USHF.L.U32 UR5, UR4, 0xb, URZ ;  /* 0x0000000b04058899 */ /* 0x000fe4000800063f */
[----:B------:R-:W-:Y:S01]  /*0790*/  @!UP0 USHF.L.U32 UR4, UR4, 0x1, URZ ;  /* 0x0000000104048899 */ /* 0x000fe2000800063f */
[----:B------:R0:W1:Y:S01]  /*07a0*/  SHFL.IDX PT, R7, R4, RZ, 0x1f ;  /* 0x00001fff04077589 */ /* 0x00006200000e0000 */
[----:B------:R-:W-:-:S04]  /*07b0*/  @!UP1 UIADD3 UR10, -UR18, 0x100000, URZ ;  /* 0x00100000120a9890 */ /* 0x000fc8000fffe13f */
[----:B------:R-:W-:Y:S02]  /*07c0*/  @!UP1 USHF.L.U32 UR11, UR10, 0xb, URZ ;  /* 0x0000000b0a0b9899 */ /* 0x000fe4000800063f */
[----:B------:R-:W-:Y:S02]  /*07d0*/  @!UP1 USHF.L.U32 UR10, UR10, 0x1, URZ ;  /* 0x000000010a0a9899 */ /* 0x000fe4000800063f */
[----:B--2---:R-:W-:Y:S01]  /*07e0*/  @!UP1 ULEA UR13, UR16, UR13, 0x18 ;  /* 0x0000000d100d9291 */ /* 0x004fe2000f8ec03f */
[----:B------:R-:W-:Y:S01]  /*07f0*/  VOTEU.ALL UP0, P0 ;  /* 0x00000000003f7886 */ /* 0x000fe20000000000 */
[----:B------:R-:W-:Y:S01]  /*0800*/  VOTEU.ALL UP1, P0 ;  /* 0x00000000003f7886 */ /* 0x000fe20000020000 */
[----:B------:R-:W-:Y:S01]  /*0810*/  UIADD3 UR9, -UR9, URZ, URZ ;  /* 0x0000003f09097290 */ /* 0x000fe2000fffe13f */
[----:B------:R-:W-:Y:S01]  /*0820*/  LOP3.LUT P0, RZ, R3, 0x7, RZ, 0xc0, !PT ;  /* 0x0000000703ff7812 */ /* 0x000fe2000780c0ff */
[----:B------:R-:W2:Y:S02]  /*0830*/  FENCE.VIEW.ASYNC.S ;  /* 0x00000000000073c6 */ /* 0x000ea40000000000 */
[----:B--2---:R-:W2:Y:S01]  /*0840*/  @!UP0 SYNCS.EXCH.64 URZ, [UR12+0x70], UR4 ;  /* 0x000070040c3f85b2 */ /* 0x004ea20008000100 */
[----:B------:R-:W-:-:S02]  /*0850*/  @P3 LEA.HI R2, R22, R22, RZ, 0x1 ;  /* 0x0000001616023211 */ /* 0x000fc400078f08ff */
[----:B---3--:R-:W-:Y:S02]  /*0860*/  ISETP.EQ.U32.AND P1, PT, R5, 0x1, PT ;  /* 0x000000010500780c */ /* 0x008fe40003f22070 */
[----:B------:R-:W-:Y:S02]  /*0870*/  @P3 SHF.R.S32.HI R2, RZ, 0x1, R2 ;  /* 0x00000001ff023819 */ /* 0x000fe40000011402 */
[----:B------:R-:W-:Y:S01]  /*0880*/  ISETP.LT.U32.AND P0, PT, R22, 0x4, !P0 ;  /* 0x000000041600780c */ /* 0x000fe20004701070 */
[----:B------:R3:W0:Y:S01]  /*0890*/  @!UP1 SYNCS.EXCH.64 URZ, [UR12+0x78], UR4 ;  /* 0x000078040c3f95b2 */ /* 0x0006220008000100 */
[----:B------:R-:W-:Y:S01]  /*08a0*/  NOP ;  /* 0x0000000000007918 */ /* 0x000fe20000000000 */
[----:B---3--:R-:W-:Y:S01]  /*08b0*/  UIMAD UR4, UR17, UR9, UR8 ;  /* 0x00000009110472a4 */ /* 0x008fe2000f8e0208 */
[----:B------:R3:W0:Y:S05]  /*08c0*/  @!UP2 SYNCS.EXCH.64 URZ, [UR13+0x50], UR10 ;  /* 0x0000500a0d3fa5b2 */ /* 0x00062a0008000100 */
[----:B------:R-:W-:-:S02]  /*08d0*/  @P3 ISETP.NE.AND P4, PT, R2, UR4, PT ;  /* 0x0000000402003c0c */ /* 0x000fc4000bf85270 */
[----:B------:R-:W-:Y:S02]  /*08e0*/  SEL R2, RZ, 0x1, !P0 ;  /* 0x00000001ff027807 */ /* 0x000fe40004000000 */
[----:B------:R-:W-:-:S04]  /*08f0*/  @P3 SEL R23, RZ, 0x1, P4 ;  /* 0x00000001ff173807 */ /* 0x000fc80002000000 */
[----:B------:R-:W-:Y:S01]  /*0900*/  LOP3.LUT R23, R23, R2, RZ, 0xc0, !PT ;  /* 0x0000000217177212 */ /* 0x000fe200078ec0ff */
[----:B------:R3:W0:Y:S01]  /*0910*/  @!UP3 SYNCS.EXCH.64 URZ, [UR13+0x58], UR10 ;  /* 0x0000580a0d3fb5b2 */ /* 0x0006220008000100 */
[----:B------:R3:W0:Y:S01]  /*0920*/  @!UP4 SYNCS.EXCH.64 URZ, [UR13+0x60], UR10 ;  /* 0x0000600a0d3fc5b2 */ /* 0x0006220008000100 */
[----:B------:R3:W0:Y:S01]  /*0930*/  @!UP5 SYNCS.EXCH.64 URZ, [UR13+0x68], UR10 ;  /* 0x0000680a0d3fd5b2 */ /* 0x0006220008000100 */
[----:B------:R-:W-:Y:S01]  /*0940*/  NOP ;  /* 0x0000000000007918 */ /* 0x000fe20000000000 */
[----:B-123--:R-:W-:Y:S05]  /*0950*/  @!P1 BRA `(.L_x_3) ;  /* 0x0000000000089947 */ /* 0x00efea0003800000 */
[----:B0---4-:R-:W-:Y:S01]  /*0960*/  UCGABAR_ARV ;  /* 0x00000000000079c7 */ /* 0x011fe20008000000 */
[----:B------:R-:W-:Y:S05]  /*0970*/  BRA `(.L_x_4) ;  /* 0x0000000000047947 */ /* 0x000fea0003800000 */
.L_x_3:
[----:B0---4-:R-:W-:Y:S01]  /*0980*/  NOP ;  /* 0x0000000000007918 */ /* 0x011fe20000000000 */
.L_x_4:
[----:B------:R-:W-:Y:S01]  /*0990*/  ULDC.64 UR4, c[0x0][0x598] ;  /* 0x0001660000047ab9 */ /* 0x000fe20000000a00 */
[----:B------:R-:W-:Y:S01]  /*09a0*/  ULDC.64 UR52, c[0x0][0x208] ;  /* 0x0000820000347ab9 */ /* 0x000fe20000000a00 */
[----:B------:R-:W-:-:S04]  /*09b0*/  ISETP.NE.U32.AND P0, PT, RZ, UR4, PT ;  /* 0x00000004ff007c0c */ /* 0x000fc8000bf05070 */
[----:B------:R-:W-:-:S13]  /*09c0*/  ISETP.NE.AND.EX P0, PT, RZ, UR5, PT, P0 ;  /* 0x00000005ff007c0c */ /* 0x000fda000bf05300 */
[----:B------:R-:W-:Y:S05]  /*09d0*/  @!P0 BRA `(.L_x_5) ;  /* 0x00000000001c8947 */ /* 0x000fea0003800000 */
[----:B------:R-:W0:Y:S02]  /*09e0*/  LDC.64 R4, c[0x0][0x598] ;  /* 0x00016600ff047b82 */ /* 0x000e240000000a00 */
[----:B0-----:R-:W2:Y:S02]  /*09f0*/  LDG.E.64 R4, desc[UR52][R4.64] ;  /* 0x0000003404047981 */ /* 0x001ea4000c1e1b00 */
[----:B--2---:R-:W-:-:S04]  /*0a00*/  ISETP.NE.U32.AND P0, PT, R4, RZ, PT ;  /* 0x000000ff0400720c */ /* 0x004fc80003f05070 */
[----:B------:R-:W-:-:S13]  /*0a10*/  ISETP.NE.AND.EX P0, PT, R5, RZ, PT, P0 ;  /* 0x000000ff0500720c */ /* 0x000fda0003f05300 */
[----:B------:R-:W-:Y:S05]  /*0a20*/  @!P0 BRA `(.L_x_5) ;  /* 0x0000000000088947 */ /* 0x000fea0003800000 */
[----:B------:R0:W5:Y:S01]  /*0a30*/  LD.E R56, desc[UR52][R4.64] ;  /* 0x0000003404387980 */ /* 0x000162000c101900 */
[----:B------:R-:W-:Y:S05]  /*0a40*/  BRA `(.L_x_6) ;  /* 0x0000000000247947 */ /* 0x000fea0003800000 */
.L_x_5:
[----:B------:R-:W-:Y:S02]  /*0a50*/  ULDC.64 UR4, c[0x0][0x588] ;  /* 0x0001620000047ab9 */ /* 0x000fe40000000a00 */
[----:B------:R-:W-:-:S04]  /*0a60*/  ISETP.NE.U32.AND P0, PT, RZ, UR4, PT ;  /* 0x00000004ff007c0c */ /* 0x000fc8000bf05070 */
[----:B------:R-:W-:-:S13]  /*0a70*/  ISETP.NE.AND.EX P0, PT, RZ, UR5, PT, P0 ;  /* 0x00000005ff007c0c */ /* 0x000fda000bf05300 */
[----:B------:R-:W-:Y:S05]  /*0a80*/  @!P0 BRA `(.L_x_7) ;  /* 0x00000000000c8947 */ /* 0x000fea0003800000 */
[----:B------:R-:W0:Y:S02]  /*0a90*/  LDC.64 R56, c[0x0][0x588] ;  /* 0x00016200ff387b82 */ /* 0x000e240000000a00 */
[----:B0-----:R1:W5:Y:S01]  /*0aa0*/  LDG.E R56, desc[UR52][R56.64] ;  /* 0x0000003438387981 */ /* 0x001362000c1e1900 */
[----:B------:R-:W-:Y:S05]  /*0ab0*/  BRA `(.L_x_6) ;  /* 0x0000000000087947 */ /* 0x000fea0003800000 */
.L_x_7:
[----:B------:R-:W-:Y:S02]  /*0ac0*/  ULDC UR4, c[0x0][0x580] ;  /* 0x0001600000047ab9 */ /* 0x000fe40000000800 */
[----:B------:R-:W-:-:S07]  /*0ad0*/  IMAD.U32 R56, RZ, RZ, UR4 ;  /* 0x00000004ff387e24 */ /* 0x000fce000f8e00ff */
.L_x_6:
[----:B------:R-:W-:Y:S02]  /*0ae0*/  ULDC.64 UR4, c[0x0][0x5a0] ;  /* 0x0001680000047ab9 */ /* 0x000fe40000000a00 */
[----:B------:R-:W-:-:S04]  /*0af0*/  ISETP.NE.U32.AND P0, PT, RZ, UR4, PT ;  /* 0x00000004ff007c0c */ /* 0x000fc8000bf05070 */
[----:B------:R-:W-:-:S13]  /*0b00*/  ISETP.NE.AND.EX P0, PT, RZ, UR5, PT, P0 ;  /* 0x00000005ff007c0c */ /* 0x000fda000bf05300 */
[----:B------:R-:W-:Y:S05]  /*0b10*/  @!P0 BRA `(.L_x_8) ;  /* 0x00000000001c8947 */ /* 0x000fea0003800000 */
[----:B0-----:R-:W0:Y:S02]  /*0b20*/  LDC.64 R4, c[0x0][0x5a0] ;  /* 0x00016800ff047b82 */ /* 0x001e240000000a00 */
[----:B0-----:R-:W2:Y:S02]  /*0b30*/  LDG.E.64 R4, desc[UR52][R4.64] ;  /* 0x0000003404047981 */ /* 0x001ea4000c1e1b00 */
[----:B--2---:R-:W-:-:S04]  /*0b40*/  ISETP.NE.U32.AND P0, PT, R4, RZ, PT ;  /* 0x000000ff0400720c */ /* 0x004fc80003f05070 */
[----:B------:R-:W-:-:S13]  /*0b50*/  ISETP.NE.AND.EX P0, PT, R5, RZ, PT, P0 ;  /* 0x000000ff0500720c */ /* 0x000fda0003f05300 */
[----:B------:R-:W-:Y:S05]  /*0b60*/  @!P0 BRA `(.L_x_8) ;  /* 0x0000000000088947 */ /* 0x000fea0003800000 */
[----:B-1----:R0:W5:Y:S01]  /*0b70*/  LD.E R57, desc[UR52][R4.64] ;  /* 0x0000003404397980 */ /* 0x002162000c101900 */
[----:B------:R-:W-:Y:S05]  /*0b80*/  BRA `(.L_x_9) ;  /* 0x0000000000247947 */ /* 0x000fea0003800000 */
.L_x_8:
[----:B------:R-:W-:Y:S02]  /*0b90*/  ULDC.64 UR4, c[0x0][0x590] ;  /* 0x0001640000047ab9 */ /* 0x000fe40000000a00 */
[----:B------:R-:W-:-:S04]  /*0ba0*/  ISETP.NE.U32.AND P0, PT, RZ, UR4, PT ;  /* 0x00000004ff007c0c */ /* 0x000fc8000bf05070 */
[----:B------:R-:W-:-:S13]  /*0bb0*/  ISETP.NE.AND.EX P0, PT, RZ, UR5, PT, P0 ;  /* 0x00000005ff007c0c */ /* 0x000fda000bf05300 */
[----:B------:R-:W-:Y:S05]  /*0bc0*/  @!P0 BRA `(.L_x_10) ;  /* 0x00000000000c8947 */ /* 0x000fea0003800000 */
[----:B0-----:R-:W1:Y:S02]  /*0bd0*/  LDC.64 R4, c[0x0][0x590] ;  /* 0x00016400ff047b82 */ /* 0x001e640000000a00 */
[----:B-1----:R1:W5:Y:S01]  /*0be0*/  LDG.E R57, desc[UR52][R4.64] ;  /* 0x0000003404397981 */ /* 0x002362000c1e1900 */
[----:B------:R-:W-:Y:S05]  /*0bf0*/  BRA `(.L_x_9) ;  /* 0x0000000000087947 */ /* 0x000fea0003800000 */
.L_x_10:
[----:B------:R-:W-:Y:S02]  /*0c00*/  ULDC UR4, c[0x0][0x584] ;  /* 0x0001610000047ab9 */ /* 0x000fe40000000800 */
[----:B-1----:R-:W-:-:S07]  /*0c10*/  IMAD.U32 R57, RZ, RZ, UR4 ;  /* 0x00000004ff397e24 */ /* 0x002fce000f8e00ff */
.L_x_9:
[----:B------:R-:W-:Y:S01]  /*0c20*/  ULDC UR4, c[0x0][0x65c] ;  /* 0x0001970000047ab9 */ /* 0x000fe20000000800 */
[----:B01----:R-:W0:Y:S01]  /*0c30*/  LDC.64 R4, c[0x0][0x650] ;  /* 0x00019400ff047b82 */ /* 0x003e220000000a00 */
[----:B------:R-:W-:Y:S01]  /*0c40*/  UISETP.NE.AND UP2, UPT, UR4, 0x1, UPT ;  /* 0x000000010400788c */ /* 0x000fe2000bf45270 */
[----:B------:R-:W-:Y:S01]  /*0c50*/  IMAD.MOV.U32 R18, RZ, RZ, -0x1 ;  /* 0xffffffffff127424 */ /* 0x000fe200078e00ff */
[----:B------:R-:W-:Y:S01]  /*0c60*/  UISETP.NE.AND UP0, UPT, UR19, 0x2, UPT ;  /* 0x000000021300788c */ /* 0x000fe2000bf05270 */
[----:B------:R-:W-:Y:S01]  /*0c70*/  IMAD.MOV.U32 R19, RZ, RZ, -0x1 ;  /* 0xffffffffff137424 */ /* 0x000fe200078e00ff */
[----:B------:R-:W-:-:S07]  /*0c80*/  UP2UR UR38, UPR, URZ, 0x4 ;  /* 0x000000043f267883 */ /* 0x000fce0008000000 */
[----:B------:R-:W-:Y:S01]  /*0c90*/  @UP2 ULDC UR12, c[0x0][0x10] ;  /* 0x00000400000c2ab9 */ /* 0x000fe20000000800 */
[----:B------:R-:W-:Y:S01]  /*0ca0*/  @UP2 UMOV UR4, UR8 ;  /* 0x0000000800042c82 */ /* 0x000fe20008000000 */
[----:B------:R-:W-:Y:S01]  /*0cb0*/  @UP2 UMOV UR5, URZ ;  /* 0x0000003f00052c82 */ /* 0x000fe20008000000 */
[----:B------:R-:W-:Y:S01]  /*0cc0*/  @!UP2 ULDC UR16, c[0x0][0xc] ;  /* 0x000003000010aab9 */ /* 0x000fe20000000800 */
[----:B------:R-:W-:Y:S01]  /*0cd0*/  @UP2 UIMAD.WIDE.U32 UR12, UR15, UR12, UR4 ;  /* 0x0000000c0f0c22a5 */ /* 0x000fe2000f8e0004 */
[----:B------:R-:W-:Y:S02]  /*0ce0*/  ULDC UR10, c[0x0][0xc] ;  /* 0x00000300000a7ab9 */ /* 0x000fe40000000800 */
[----:B------:R-:W-:Y:S01]  /*0cf0*/  @UP2 UMOV UR4, URZ ;  /* 0x0000003f00042c82 */ /* 0x000fe20008000000 */
[----:B------:R-:W-:Y:S01]  /*0d00*/  UMOV UR5, URZ ;  /* 0x0000003f00057c82 */ /* 0x000fe20008000000 */
[----:B------:R-:W-:Y:S01]  /*0d10*/  @UP2 UIADD3 UR18, UR13, UR4, URZ ;  /* 0x000000040d122290 */ /* 0x000fe2000fffe03f */
[----:B------:R-:W-:-:S02]  /*0d20*/  ULDC UR11, c[0x0][0x10] ;  /* 0x00000400000b7ab9 */ /* 0x000fc40000000800 */
[----:B------:R-:W-:Y:S01]  /*0d30*/  UMOV UR4, UR15 ;  /* 0x0000000f00047c82 */ /* 0x000fe20008000000 */
[----:B------:R-:W-:Y:S02]  /*0d40*/  UIMAD.WIDE.U32 UR10, UR10, UR11, URZ ;  /* 0x0000000b0a0a72a5 */ /* 0x000fe4000f8e003f */
[----:B------:R-:W-:Y:S01]  /*0d50*/  @!UP2 UIMAD.WIDE.U32 UR4, UR8, UR16, UR4 ;  /* 0x000000100804a2a5 */ /* 0x000fe2000f8e0004 */
[----:B------:R-:W-:Y:S02]  /*0d60*/  ULDC UR13, c[0x0][0x14] ;  /* 0x00000500000d7ab9 */ /* 0x000fe40000000800 */
[----:B------:R-:W-:Y:S02]  /*0d70*/  UIMAD.WIDE.U32 UR50, UR10, UR13, URZ ;  /* 0x0000000d0a3272a5 */ /* 0x000fe4000f8e003f */
[----:B------:R-:W-:Y:S02]  /*0d80*/  UIMAD UR37, UR11, UR13, URZ ;  /* 0x0000000d0b2572a4 */ /* 0x000fe4000f8e023f */
[----:B------:R-:W-:Y:S01]  /*0d90*/  @!UP2 UMOV UR12, UR4 ;  /* 0x00000004000cac82 */ /* 0x000fe20008000000 */
[----:B------:R-:W-:Y:S01]  /*0da0*/  @!UP2 UMOV UR18, UR5 ;  /* 0x000000050012ac82 */ /* 0x000fe20008000000 */
[----:B------:R-:W-:-:S02]  /*0db0*/  UIADD3 UR37, UR51, UR37, URZ ;  /* 0x0000002533257290 */ /* 0x000fc4000fffe03f */
[----:B------:R-:W-:-:S04]  /*0dc0*/  UIADD3 UR4, UP1, UR12, UR50, URZ ;  /* 0x000000320c047290 */ /* 0x000fc8000ff3e03f */
[----:B------:R-:W-:Y:S02]  /*0dd0*/  UIADD3.X UR5, UR18, UR37, URZ, UP1, !UPT ;  /* 0x0000002512057290 */ /* 0x000fe40008ffe43f */
[----:B------:R-:W-:Y:S02]  /*0de0*/  USEL UR4, UR4, UR12, !UP0 ;  /* 0x0000000c04047287 */ /* 0x000fe4000c000000 */
[----:B------:R-:W-:-:S04]  /*0df0*/  USEL UR5, UR5, UR18, !UP0 ;  /* 0x0000001205057287 */ /* 0x000fc8000c000000 */
[----:B0-----:R-:W-:Y:S01]  /*0e00*/  ISETP.LE.U32.AND P0, PT, R4, UR4, PT ;  /* 0x0000000404007c0c */ /* 0x001fe2000bf03070 */
[----:B------:R-:W-:Y:S01]  /*0e10*/  IMAD.U32 R16, RZ, RZ, UR4 ;  /* 0x00000004ff107e24 */ /* 0x000fe2000f8e00ff */
[----:B------:R-:W-:Y:S01]  /*0e20*/  PRMT R4, RZ, 0x7610, R4 ;  /* 0x00007610ff047816 */ /* 0x000fe20000000004 */
[----:B------:R-:W-:Y:S02]  /*0e30*/  IMAD.U32 R2, RZ, RZ, UR5 ;  /* 0x00000005ff027e24 */ /* 0x000fe4000f8e00ff */
[----:B------:R-:W-:-:S03]  /*0e40*/  IMAD.U32 R17, RZ, RZ, UR5 ;  /* 0x00000005ff117e24 */ /* 0x000fc6000f8e00ff */
[----:B------:R-:W-:Y:S01]  /*0e50*/  ISETP.GE.U32.AND.EX P0, PT, R2, R5, PT, P0 ;  /* 0x000000050200720c */ /* 0x000fe20003f06100 */
[----:B------:R-:W-:-:S12]  /*0e60*/  IMAD.MOV.U32 R2, RZ, RZ, -0x1 ;  /* 0xffffffffff027424 */ /* 0x000fd800078e00ff */
[----:B------:R-:W-:Y:S05]  /*0e70*/  @P0 BRA `(.L_x_11) ;  /* 0x0000000400500947 */ /* 0x000fea0003800000 */
[----:B------:R-:W-:Y:S01]  /*0e80*/  ULDC.64 UR18, c[0x0][0x628] ;  /* 0x00018a0000127ab9 */ /* 0x000fe20000000a00 */
[C---:B------:R-:W-:Y:S01]  /*0e90*/  R2UR UR20, R16.reuse ;  /* 0x00000000101472ca */ /* 0x040fe200000e0000 */
[----:B------:R-:W-:Y:S01]  /*0ea0*/  ULDC UR16, c[0x0][0x630] ;  /* 0x00018c0000107ab9 */ /* 0x000fe20000000800 */
[----:B------:R-:W-:Y:S02]  /*0eb0*/  ISETP.NE.U32.AND P0, PT, RZ, UR18, PT ;  /* 0x00000012ff007c0c */ /* 0x000fe4000bf05070 */
[----:B------:R-:W-:Y:S02]  /*0ec0*/  R2UR UR4, R16 ;  /* 0x00000000100472ca */ /* 0x000fe400000e0000 */
[----:B------:R-:W-:Y:S02]  /*0ed0*/  ISETP.NE.AND.EX P0, PT, RZ, UR19, PT, P0 ;  /* 0x00000013ff007c0c */ /* 0x000fe4000bf05300 */
[----:B------:R-:W-:-:S11]  /*0ee0*/  R2UR UR5, R17 ;  /* 0x00000000110572ca */ /* 0x000fd600000e0000 */
[----:B------:R-:W-:Y:S05]  /*0ef0*/  @!P0 BRA `(.L_x_12) ;  /* 0x0000000000308947 */ /* 0x000fea0003800000 */
[----:B------:R-:W-:Y:S01]  /*0f00*/  R2UR UR4, R16 ;  /* 0x00000000100472ca */ /* 0x000fe200000e0000 */
[----:B------:R-:W-:Y:S01]  /*0f10*/  ULDC UR12, c[0x0][0x634] ;  /* 0x00018d00000c7ab9 */ /* 0x000fe20000000800 */
[----:B------:R-:W-:-:S11]  /*0f20*/  R2UR UR15, R17 ;  /* 0x00000000110f72ca */ /* 0x000fd600000e0000 */
[----:B------:R-:W-:-:S04]  /*0f30*/  UIADD3 UR12, UP1, UR4, UR12, URZ ;  /* 0x0000000c040c7290 */ /* 0x000fc8000ff3e03f */
[----:B------:R-:W-:-:S04]  /*0f40*/  UIADD3.X UR15, URZ, UR15, URZ, UP1, !UPT ;  /* 0x0000000f3f0f7290 */ /* 0x000fc80008ffe43f */
[----:B------:R-:W-:-:S04]  /*0f50*/  UIMAD.WIDE.U32 UR4, UR15, UR18, URZ ;  /* 0x000000120f0472a5 */ /* 0x000fc8000f8e003f */
[----:B------:R-:W-:Y:S02]  /*0f60*/  UIMAD.WIDE.U32 UR10, UP1, UR12, UR19, UR4 ;  /* 0x000000130c0a72a5 */ /* 0x000fe4000f820004 */
[----:B------:R-:W-:Y:S02]  /*0f70*/  UIMAD.WIDE.U32 UR4, UR12, UR18, URZ ;  /* 0x000000120c0472a5 */ /* 0x000fe4000f8e003f */
[----:B------:R-:W-:Y:S02]  /*0f80*/  UIADD3.X UR13, URZ, URZ, URZ, UP1, !UPT ;  /* 0x0000003f3f0d7290 */ /* 0x000fe40008ffe43f */
[----:B------:R-:W-:Y:S01]  /*0f90*/  UIADD3 URZ, UP1, UR5, UR10, URZ ;  /* 0x0000000a053f7290 */ /* 0x000fe2000ff3e03f */
[----:B------:R-:W-:-:S03]  /*0fa0*/  UMOV UR12, UR11 ;  /* 0x0000000b000c7c82 */ /* 0x000fc60008000000 */
[----:B------:R-:W-:-:S12]  /*0fb0*/  UIMAD.WIDE.U32.X UR4, UR15, UR19, UR12, UP1 ;  /* 0x000000130f0472a5 */ /* 0x000fd800088e040c */
.L_x_12:
[----:B------:R-:W-:Y:S01]  /*0fc0*/  USHF.R.U64 UR4, UR4, UR16, UR5 ;  /* 0x0000001004047299 */ /* 0x000fe20008001205 */
[----:B------:R-:W-:Y:S01]  /*0fd0*/  R2UR UR11, R17 ;  /* 0x00000000110b72ca */ /* 0x000fe200000e0000 */
[----:B------:R-:W-:Y:S02]  /*0fe0*/  USHF.R.U32.HI UR5, URZ, UR16, UR5 ;  /* 0x000000103f057299 */ /* 0x000fe40008011605 */
[----:B------:R-:W-:Y:S01]  /*0ff0*/  UIADD3 UR12, UP1, URZ, -UR4, URZ ;  /* 0x800000043f0c7290 */ /* 0x000fe2000ff3e03f */
[----:B------:R-:W-:Y:S01]  /*1000*/  ULDC.64 UR18, c[0x0][0x620] ;  /* 0x0001880000127ab9 */ /* 0x000fe20000000a00 */
[----:B------:R-:W-:Y:S02]  /*1010*/  UISETP.NE.AND UP2, UPT, UR38, URZ, UPT ;  /* 0x0000003f2600728c */ /* 0x000fe4000bf45270 */
[----:B------:R-:W-:Y:S01]  /*1020*/  UIADD3.X UR5, URZ, ~UR5, URZ, UP1, !UPT ;  /* 0x800000053f057290 */ /* 0x000fe20008ffe43f */
[----:B------:R-:W-:Y:S01]  /*1030*/  UMOV UR10, UR20 ;  /* 0x00000014000a7c82 */ /* 0x000fe20008000000 */
[----:B------:R-:W-:-:S02]  /*1040*/  ULDC UR13, c[0x0][0x618] ;  /* 0x00018600000d7ab9 */ /* 0x000fc40000000800 */
[----:B------:R-:W-:Y:S02]  /*1050*/  UIMAD UR5, UR5, UR18, URZ ;  /* 0x00000012050572a4 */ /* 0x000fe4000f8e023f */
[----:B------:R-:W-:Y:S02]  /*1060*/  UIMAD.WIDE.U32 UR10, UR12, UR18, UR10 ;  /* 0x000000120c0a72a5 */ /* 0x000fe4000f8e000a */
[----:B------:R-:W-:Y:S02]  /*1070*/  UIMAD UR12, UR12, UR19, UR5 ;  /* 0x000000130c0c72a4 */ /* 0x000fe4000f8e0205 */
[----:B------:R-:W-:Y:S02]  /*1080*/  @UP2 UIMAD UR7, UR17, UR9, UR8 ;  /* 0x00000009110722a4 */ /* 0x000fe4000f8e0208 */
[----:B------:R-:W-:Y:S01]  /*1090*/  UIADD3 UR11, UR11, UR12, URZ ;  /* 0x0000000c0b0b7290 */ /* 0x000fe2000fffe03f */
[----:B------:R-:W-:Y:S01]  /*10a0*/  ULDC.64 UR8, c[0x0][0x640] ;  /* 0x0001900000087ab9 */ /* 0x000fe20000000a00 */
[----:B------:R-:W-:-:S02]  /*10b0*/  ULDC UR15, c[0x0][0x608] ;  /* 0x00018200000f7ab9 */ /* 0x000fc40000000800 */
[----:B------:R-:W-:Y:S01]  /*10c0*/  USHF.R.U64 UR20, UR10, UR13, UR11 ;  /* 0x0000000d0a147299 */ /* 0x000fe2000800120b */
[----:B------:R-:W-:Y:S01]  /*10d0*/  ISETP.NE.U32.AND P0, PT, RZ, UR8, PT ;  /* 0x00000008ff007c0c */ /* 0x000fe2000bf05070 */
[----:B------:R-:W-:Y:S01]  /*10e0*/  USHF.R.U32.HI UR11, URZ, UR13, UR11 ;  /* 0x0000000d3f0b7299 */ /* 0x000fe2000801160b */
[----:B------:R-:W-:Y:S02]  /*10f0*/  ULDC UR21, c[0x0][0x658] ;  /* 0x0001960000157ab9 */ /* 0x000fe40000000800 */
[----:B------:R-:W-:Y:S01]  /*1100*/  ISETP.NE.AND.EX P0, PT, RZ, UR9, PT, P0 ;  /* 0x00000009ff007c0c */ /* 0x000fe2000bf05300 */
[----:B------:R-:W-:Y:S02]  /*1110*/  USHF.R.U64 UR25, UR20, UR15, UR11 ;  /* 0x0000000f14197299 */ /* 0x000fe4000800120b */
[----:B------:R-:W-:Y:S01]  /*1120*/  USHF.R.U32.HI UR11, URZ, UR15, UR11 ;  /* 0x0000000f3f0b7299 */ /* 0x000fe2000801160b */
[----:B------:R-:W-:Y:S01]  /*1130*/  UMOV UR10, 0xffffffff ;  /* 0xffffffff000a7882 */ /* 0x000fe20000000000 */
[----:B------:R-:W-:Y:S01]  /*1140*/  ULDC UR5, c[0x0][0x600] ;  /* 0x0001800000057ab9 */ /* 0x000fe20000000800 */
[----:B------:R-:W-:-:S02]  /*1150*/  USHF.L.U32 UR10, UR10, UR21, URZ ;  /* 0x000000150a0a7299 */ /* 0x000fc4000800063f */
[----:B------:R-:W-:Y:S02]  /*1160*/  USHF.R.U64 UR26, UR25, UR21, UR11 ;  /* 0x00000015191a7299 */ /* 0x000fe4000800120b */
[----:B------:R-:W-:Y:S02]  /*1170*/  ULOP3.LUT UR15, URZ, UR10, URZ, 0x33, !UPT ;  /* 0x0000000a3f0f7292 */ /* 0x000fe4000f8e333f */
[----:B------:R-:W-:Y:S02]  /*1180*/  UIADD3 UR19, UR5, -0x1, URZ ;  /* 0xffffffff05137890 */ /* 0x000fe4000fffe03f */
[----:B------:R-:W-:Y:S01]  /*1190*/  USHF.R.U32.HI UR11, URZ, UR21, UR11 ;  /* 0x000000153f0b7299 */ /* 0x000fe2000801160b */
[----:B------:R-:W-:Y:S01]  /*11a0*/  ULDC UR22, c[0x0][0x648] ;  /* 0x0001920000167ab9 */ /* 0x000fe20000000800 */
[----:B------:R-:W-:Y:S01]  /*11b0*/  ULDC UR23, c[0x0][0x638] ;  /* 0x00018e0000177ab9 */ /* 0x000fe20000000800 */
[----:B------:R-:W-:Y:S01]  /*11c0*/  UMOV UR24, 0x1 ;  /* 0x0000000100187882 */ /* 0x000fe20000000000 */
[----:B------:R-:W-:Y:S01]  /*11d0*/  UMOV UR10, UR26 ;  /* 0x0000001a000a7c82 */ /* 0x000fe20008000000 */
[----:B------:R-:W-:Y:S07]  /*11e0*/  @!P0 BRA `(.L_x_13) ;  /* 0x0000000000308947 */ /* 0x000fee0003800000 */
[----:B------:R-:W-:Y:S02]  /*11f0*/  ULDC UR16, c[0x0][0x64c] ;  /* 0x0001930000107ab9 */ /* 0x000fe40000000800 */
        /* <DEDUP_REMOVED lines=8> */
[----:B------:R-:W-:-:S07]  /*1280*/  UIMAD.WIDE.U32.X UR8, UR18, UR9, UR16, UP1 ;  /* 0x00000009120872a5 */ /* 0x000fce00088e0410 */
[----:B------:R-:W-:Y:S01]  /*1290*/  UMOV UR10, UR8 ;  /* 0x00000008000a7c82 */ /* 0x000fe20008000000 */
[----:B------:R-:W-:-:S05]  /*12a0*/  UMOV UR11, UR9 ;  /* 0x00000009000b7c82 */ /* 0x000fca0008000000 */
.L_x_13:
[----:B------:R-:W-:Y:S01]  /*12b0*/  USHF.R.U64 UR9, UR10, UR22, UR11 ;  /* 0x000000160a097299 */ /* 0x000fe2000800120b */
[----:B------:R-:W-:Y:S01]  /*12c0*/  IMAD.MOV.U32 R4, RZ, RZ, 0x1 ;  /* 0x00000001ff047424 */ /* 0x000fe200078e00ff */
[----:B------:R-:W-:Y:S01]  /*12d0*/  USHF.L.U32 UR8, UR24, UR21, URZ ;  /* 0x0000001518087299 */ /* 0x000fe2000800063f */
[----:B------:R-:W-:Y:S01]  /*12e0*/  IMAD.U32 R19, RZ, RZ, UR4 ;  /* 0x00000004ff137e24 */ /* 0x000fe2000f8e00ff */
[----:B------:R-:W-:Y:S02]  /*12f0*/  ULOP3.LUT UR15, UR25, UR15, URZ, 0xc0, !UPT ;  /* 0x0000000f190f7292 */ /* 0x000fe4000f8ec03f */
[----:B------:R-:W-:Y:S02]  /*1300*/  UIADD3 UR10, -UR9, URZ, URZ ;  /* 0x0000003f090a7290 */ /* 0x000fe4000fffe13f */
[----:B------:R-:W-:Y:S02]  /*1310*/  UIMAD UR15, UR8, UR9, UR15 ;  /* 0x00000009080f72a4 */ /* 0x000fe4000f8e020f */
[----:B------:R-:W-:-:S02]  /*1320*/  ULOP3.LUT UR19, UR20, UR19, URZ, 0xc0, !UPT ;  /* 0x0000001314137292 */ /* 0x000fc4000f8ec03f */
[----:B------:R-:W-:Y:S01]  /*1330*/  UIMAD UR8, UR10, UR23, UR26 ;  /* 0x000000170a0872a4 */ /* 0x000fe2000f8e021a */
[----:B------:R-:W-:Y:S01]  /*1340*/  ULDC UR9, c[0x0][0x610] ;  /* 0x0001840000097ab9 */ /* 0x000fe20000000800 */
[----:B------:R-:W-:Y:S02]  /*1350*/  UISETP.NE.AND UP1, UPT, UR38, URZ, UPT ;  /* 0x0000003f2600728c */ /* 0x000fe4000bf25270 */
[----:B------:R-:W-:Y:S02]  /*1360*/  UIMAD UR7, UR15, UR9, UR7 ;  /* 0x000000090f0772a4 */ /* 0x000fe4000f8e0207 */
[----:B------:R-:W-:-:S04]  /*1370*/  UIMAD UR8, UR8, UR5, UR19 ;  /* 0x00000005080872a4 */ /* 0x000fc8000f8e0213 */
[----:B------:R-:W-:Y:S02]  /*1380*/  USEL UR5, UR8, UR7, !UP1 ;  /* 0x0000000708057287 */ /* 0x000fe4000c800000 */
[----:B------:R-:W-:-:S04]  /*1390*/  USEL UR7, UR7, UR8, !UP1 ;  /* 0x0000000807077287 */ /* 0x000fc8000c800000 */
[----:B------:R-:W-:Y:S02]  /*13a0*/  IMAD.U32 R2, RZ, RZ, UR5 ;  /* 0x00000005ff027e24 */ /* 0x000fe4000f8e00ff */
[----:B------:R-:W-:-:S07]  /*13b0*/  IMAD.U32 R18, RZ, RZ, UR7 ;  /* 0x00000007ff127e24 */ /* 0x000fce000f8e00ff */
.L_x_11:
[----:B------:R-:W-:Y:S05]  /*13c0*/  @!P1 BRA `(.L_x_14) ;  /* 0x00000000000c9947 */ /* 0x000fea0003800000 */
[----:B------:R-:W-:Y:S01]  /*13d0*/  UCGABAR_WAIT ;  /* 0x0000000000007dc7 */ /* 0x000fe20008000000 */
[----:B------:R-:W-:Y:S01]  /*13e0*/  CCTL.IVALL ;  /* 0x00000000ff00798f */ /* 0x000fe20002000000 */
[----:B------:R-:W-:Y:S05]  /*13f0*/  BRA `(.L_x_15) ;  /* 0x0000000000047947 */ /* 0x000fea0003800000 */
.L_x_14:
[----:B------:R-:W-:Y:S06]  /*1400*/  BAR.SYNC.DEFER_BLOCKING 0x0 ;  /* 0x0000000000007b1d */ /* 0x000fec0000010000 */
.L_x_15:
[----:B------:R-:W-:Y:S02]  /*1410*/  ULDC UR4, c[0x0][0x28c] ;  /* 0x0000a30000047ab9 */ /* 0x000fe40000000800 */
[----:B------:R-:W-:-:S04]  /*1420*/  UIADD3 UR4, UR4, 0x1f, URZ ;  /* 0x0000001f04047890 */ /* 0x000fc8000fffe03f */
[----:B------:R-:W-:-:S04]  /*1430*/  USHF.R.S32.HI UR5, URZ, 0x1f, UR4 ;  /* 0x0000001f3f057899 */ /* 0x000fc80008011404 */
[----:B------:R-:W-:-:S04]  /*1440*/  ULEA.HI UR5, UR5, UR4, URZ, 0x5 ;  /* 0x0000000405057291 */ /* 0x000fc8000f8f283f */
[----:B------:R-:W-:Y:S01]  /*1450*/  USHF.R.S32.HI UR39, URZ, 0x5, UR5 ;  /* 0x000000053f277899 */ /* 0x000fe20008011405 */
[----:B------:R-:W-:Y:S11]  /*1460*/  @!P2 BRA `(.L_x_16) ;  /* 0x0000003400fca947 */ /* 0x000ff60003800000 */
[----:B------:R-:W-:-:S06]  /*1470*/  UISETP.GT.U32.AND UP1, UPT, UR14, 0x1, UPT ;  /* 0x000000010e00788c */ /* 0x000fcc000bf24070 */
[----:B------:R-:W-:-:S13]  /*1480*/  PLOP3.LUT P0, PT, PT, PT, UP1, 0x80, 0x0 ;  /* 0x000000000000781c */ /* 0x000fda0003f0f018 */
[----:B------:R-:W-:Y:S05]  /*1490*/  @P0 EXIT ;  /* 0x000000000000094d */ /* 0x000fea0003800000 */
.L_x_17:
[----:B------:R-:W-:-:S08]  /*14a0*/  NOP ;  /* 0x0000000000007918 */ /* 0x000fd00000000000 */
[----:B------:R-:W0:Y:S02]  /*14b0*/  USETMAXREG.TRY_ALLOC.CTAPOOL UP1, 0xe8 ;  /* 0x000000e8000079c8 */ /* 0x000e240008020600 */
[----:B0-----:R-:W-:-:S13]  /*14c0*/  PLOP3.LUT P0, PT, PT, PT, UP1, 0x80, 0x0 ;  /* 0x000000000000781c */ /* 0x001fda0003f0f018 */
[----:B------:R-:W-:Y:S05]  /*14d0*/  @!P0 BRA `(.L_x_17) ;  /* 0xfffffffc00f08947 */ /* 0x000fea000383ffff */
[----:B------:R-:W-:-:S13]  /*14e0*/  LOP3.LUT P0, RZ, R4, 0xff, RZ, 0xc0, !PT ;  /* 0x000000ff04ff7812 */ /* 0x000fda000780c0ff */
[----:B------:R-:W-:Y:S05]  /*14f0*/  @!P0 EXIT ;  /* 0x000000000000894d */ /* 0x000fea0003800000 */
[----:B------:R-:W0:Y:S01]  /*1500*/  S2UR UR5, SR_CgaCtaId ;  /* 0x00000000000579c3 */ /* 0x000e220000008800 */
[----:B------:R-:W-:Y:S01]  /*1510*/  VIADD R7, R7, 0xffffffff ;  /* 0xffffffff07077836 */ /* 0x000fe20000000000 */
[CC--:B------:R-:W-:Y:S01]  /*1520*/  LEA.HI R0, R6.reuse, R3.reuse, RZ, 0x2 ;  /* 0x0000000306007211 */ /* 0x0c0fe200078f10ff */
[----:B------:R-:W-:Y:S01]  /*1530*/  USHF.R.U32.HI UR4, URZ, 0x2, UR39 ;  /* 0x000000023f047899 */ /* 0x000fe20008011627 */
[----:B------:R-:W-:Y:S01]  /*1540*/  LEA.HI R6, R6, R3, RZ, 0x5 ;  /* 0x0000000306067211 */ /* 0x000fe200078f28ff */
[----:B------:R-:W-:Y:S01]  /*1550*/  UMOV UR42, 0x400 ;  /* 0x00000400002a7882 */ /* 0x000fe20000000000 */
[----:B------:R-:W-:Y:S01]  /*1560*/  R2UR UR49, R7 ;  /* 0x00000000073172ca */ /* 0x000fe200000e0000 */
[----:B------:R-:W-:Y:S01]  /*1570*/  ULOP3.LUT UR43, UR39, 0x3, URZ, 0xc0, !UPT ;  /* 0x00000003272b7892 */ /* 0x000fe2000f8ec03f */
[--C-:B------:R-:W-:Y:S01]  /*1580*/  SHF.R.S32.HI R58, RZ, 0x2, R0.reuse ;  /* 0x00000002ff3a7819 */ /* 0x100fe20000011400 */
[----:B------:R-:W-:Y:S01]  /*1590*/  ULOP3.LUT UR4, UR4, 0x1, URZ, 0xc0, !UPT ;  /* 0x0000000104047892 */ /* 0x000fe2000f8ec03f */
[----:B------:R-:W-:Y:S01]  /*15a0*/  SHF.R.S32.HI R5, RZ, 0x1f, R0 ;  /* 0x0000001fff057819 */ /* 0x000fe20000011400 */
[----:B------:R-:W-:Y:S01]  /*15b0*/  USEL UR43, UR43, URZ, !UP0 ;  /* 0x0000003f2b2b7287 */ /* 0x000fe2000c000000 */
[----:B------:R-:W-:Y:S01]  /*15c0*/  LOP3.LUT R60, R0, 0xfffffffc, RZ, 0xc0, !PT ;  /* 0xfffffffc003c7812 */ /* 0x000fe200078ec0ff */
[----:B------:R-:W-:Y:S01]  /*15d0*/  UISETP.EQ.U32.AND UP0, UPT, UR4, 0x1, !UP0 ;  /* 0x000000010400788c */ /* 0x000fe2000c702070 */
[----:B------:R-:W-:Y:S01]  /*15e0*/  LEA.HI R5, R5, R58, RZ, 0x3 ;  /* 0x0000003a05057211 */ /* 0x000fe200078f18ff */
[----:B------:R-:W-:Y:S01]  /*15f0*/  UISETP.LT.AND UP1, UPT, UR39, 0x1, UPT ;  /* 0x000000012700788c */ /* 0x000fe2000bf21270 */
[----:B------:R-:W-:Y:S01]  /*1600*/  ISETP.NE.AND P0, PT, R7, RZ, PT ;  /* 0x000000ff0700720c */ /* 0x000fe20003f05270 */
[----:B------:R-:W-:Y:S01]  /*1610*/  ULDC UR6, c[0x0][0x284] ;  /* 0x0000a10000067ab9 */ /* 0x000fe20000000800 */
[----:B------:R-:W-:Y:S01]  /*1620*/  LOP3.LUT R5, R5, 0xfffffff8, RZ, 0xc0, !PT ;  /* 0xfffffff805057812 */ /* 0x000fe200078ec0ff */
[----:B------:R-:W-:Y:S01]  /*1630*/  USHF.L.U32 UR49, UR49, 0x3, URZ ;  /* 0x0000000331317899 */ /* 0x000fe2000800063f */
[----:B------:R-:W-:Y:S01]  /*1640*/  IMAD.IADD R60, R3, 0x1, -R60 ;  /* 0x00000001033c7824 */ /* 0x000fe200078e0a3c */
[----:B------:R-:W-:Y:S01]  /*1650*/  USEL UR45, UR39, 0x1, UP1 ;  /* 0x00000001272d7887 */ /* 0x000fe20008800000 */
[----:B------:R-:W-:Y:S01]  /*1660*/  SEL R70, RZ, 0x1, P0 ;  /* 0x00000001ff467807 */ /* 0x000fe20000000000 */
[----:B------:R-:W-:Y:S01]  /*1670*/  IMAD.IADD R58, R58, 0x1, -R5 ;  /* 0x000000013a3a7824 */ /* 0x000fe200078e0a05 */
[----:B0-----:R-:W-:Y:S01]  /*1680*/  ULEA UR42, UR5, UR42, 0x18 ;  /* 0x0000002a052a7291 */ /* 0x001fe2000f8ec03f */
[----:B------:R-:W-:Y:S01]  /*1690*/  SHF.R.S32.HI R5, RZ, 0x5, R6 ;  /* 0x00000005ff057819 */ /* 0x000fe20000011406 */
[----:B------:R-:W-:Y:S01]  /*16a0*/  IMAD.U32 R62, RZ, RZ, UR49 ;  /* 0x00000031ff3e7e24 */ /* 0x000fe2000f8e00ff */
[----:B------:R-:W-:Y:S01]  /*16b0*/  ULOP3.LUT UR40, UR36, 0x1, URZ, 0xfc, !UPT ;  /* 0x0000000124287892 */ /* 0x000fe2000f8efc3f */
[--C-:B------:R-:W-:Y:S01]  /*16c0*/  SHF.R.S32.HI R59, RZ, 0x1f, R58.reuse ;  /* 0x0000001fff3b7819 */ /* 0x100fe2000001143a */
[----:B------:R-:W-:Y:S01]  /*16d0*/  UIADD3 UR44, UR42, 0x50, URZ ;  /* 0x000000502a2c7890 */ /* 0x000fe2000fffe03f */
[C-C-:B------:R-:W-:Y:S01]  /*16e0*/  IMAD R65, R5.reuse, -0x10, -R58.reuse ;  /* 0xfffffff005417824 */ /* 0x140fe200078e0a3a */
[----:B------:R-:W-:Y:S01]  /*16f0*/  UIADD3 UR4, UR42, 0x4180, URZ ;  /* 0x000041802a047890 */ /* 0x000fe2000fffe03f */
[C---:B------:R-:W-:Y:S01]  /*1700*/  LOP3.LUT R64, R62.reuse, 0x8, RZ, 0xc0, !PT ;  /* 0x000000083e407812 */ /* 0x040fe200078ec0ff */
[----:B------:R-:W-:Y:S01]  /*1710*/  UIADD3 UR5, UR42, 0x180, URZ ;  /* 0x000001802a057890 */ /* 0x000fe2000fffe03f */
[----:B------:R-:W-:Y:S01]  /*1720*/  IMAD.WIDE R58, R5, 0x10, R58 ;  /* 0x00000010053a7825 */ /* 0x000fe200078e023a */
[----:B------:R-:W-:Y:S01]  /*1730*/  USHF.R.U32.HI UR4, URZ, 0x4, UR4 ;  /* 0x000000043f047899 */ /* 0x000fe20008011604 */
[----:B------:R-:W-:Y:S01]  /*1740*/  LOP3.LUT R62, R62, 0x8, RZ, 0xc, !PT ;  /* 0x000000083e3e7812 */ /* 0x000fe200078e0cff */
[----:B------:R-:W-:Y:S01]  /*1750*/  USHF.R.U32.HI UR5, URZ, 0x4, UR5 ;  /* 0x000000043f057899 */ /* 0x000fe20008011605 */
[----:B------:R-:W-:Y:S01]  /*1760*/  IMAD.U32 R61, RZ, RZ, UR44 ;  /* 0x0000002cff3d7e24 */ /* 0x000fe2000f8e00ff */
[----:B------:R-:W-:Y:S01]  /*1770*/  ULOP3.LUT UR4, UR4, 0x3fff, URZ, 0xc0, !UPT ;  /* 0x00003fff04047892 */ /* 0x000fe2000f8ec03f */
[----:B------:R-:W-:Y:S01]  /*1780*/  LOP3.LUT R64, R64, 0x18, RZ, 0x3c, !PT ;  /* 0x0000001840407812 */ /* 0x000fe200078e3cff */
[----:B------:R-:W-:Y:S01]  /*1790*/  ULOP3.LUT UR5, UR5, 0x3fff, URZ, 0xc0, !UPT ;  /* 0x00003fff05057892 */ /* 0x000fe2000f8ec03f */
[----:B------:R-:W-:Y:S01]  /*17a0*/  VIADD R63, R61, UR49 ;  /* 0x000000313d3f7c36 */ /* 0x000fe20008000000 */
[----:B------:R-:W-:Y:S01]  /*17b0*/  USHF.L.U32 UR41, UR39, 0x1, URZ ;  /* 0x0000000127297899 */ /* 0x000fe2000800063f */
[----:B------:R-:W-:Y:S01]  /*17c0*/  VIADD R65, R65, UR6 ;  /* 0x0000000641417c36 */ /* 0x000fe20008000000 */
[----:B------:R-:W-:-:S02]  /*17d0*/  UIADD3 UR45, -UR45, UR39, URZ ;  /* 0x000000272d2d7290 */ /* 0x000fc4000fffe13f */
[----:B------:R-:W-:Y:S02]  /*17e0*/  USEL UR46, URZ, 0x1, !UP0 ;  /* 0x000000013f2e7887 */ /* 0x000fe4000c000000 */
[----:B------:R-:W-:Y:S02]  /*17f0*/  ULOP3.LUT UR47, UR4, 0x10000, URZ, 0xfc, !UPT ;  /* 0x00010000042f7892 */ /* 0x000fe4000f8efc3f */
[----:B------:R-:W-:-:S12]  /*1800*/  ULOP3.LUT UR48, UR5, 0x10000, URZ, 0xfc, !UPT ;  /* 0x0001000005307892 */ /* 0x000fd8000f8efc3f */
.L_x_101:
[----:B------:R-:W-:Y:S01]  /*1810*/  SHF.L.U32 R0, R70, 0x1f, RZ ;  /* 0x0000001f46007819 */ /* 0x000fe200000006ff */
[----:B------:R-:W-:Y:S02]  /*1820*/  ULDC UR4, c[0x0][0x28c] ;  /* 0x0000a30000047ab9 */ /* 0x000fe40000000800 */
[----:B------:R-:W-:Y:S01]  /*1830*/  ISETP.LT.AND P1, PT, RZ, UR4, PT ;  /* 0x00000004ff007c0c */ /* 0x000fe2000bf21270 */
[----:B------:R-:W0:Y:S02]  /*1840*/  SYNCS.PHASECHK.TRANS64.TRYWAIT P0, [R61+UR49], R0 ;  /* 0x000000003d0075a7 */ /* 0x000e240008000171 */
[----:B0-23--:R-:W-:Y:S10]  /*1850*/  @!P0 BRA `(.L_x_18) ;  /* 0x00000044004c8947 */ /* 0x00dff40003800000 */
.L_x_123:
[----:B------:R-:W-:Y:S05]  /*1860*/  @P1 BRA `(.L_x_19) ;  /* 0x0000000000401947 */ /* 0x000fea0003800000 */
[----:B0-----:R-:W-:Y:S01]  /*1870*/  MOV R0, 0x0 ;  /* 0x0000000000007802 */ /* 0x001fe20000000f00 */
[----:B------:R-:W-:Y:S01]  /*1880*/  ULDC.64 UR4, c[0x4][0x68] ;  /* 0x01001a0000047ab9 */ /* 0x000fe20000000a00 */
[----:B------:R-:W-:Y:S01]  /*1890*/  ULDC.64 UR6, c[0x4][0x8] ;  /* 0x0100020000067ab9 */ /* 0x000fe20000000a00 */
[----:B------:R-:W-:Y:S01]  /*18a0*/  IMAD.U32 R4, RZ, RZ, UR4 ;  /* 0x00000004ff047e24 */ /* 0x000fe2000f8e00ff */
[----:B------:R0:W1:Y:S01]  /*18b0*/  LDC.64 R14, c[0x4][R0] ;  /* 0x01000000000e7b82 */ /* 0x0000620000000a00 */
[----:B------:R-:W-:Y:S01]  /*18c0*/  IMAD.U32 R5, RZ, RZ, UR5 ;  /* 0x00000005ff057e24 */ /* 0x000fe2000f8e00ff */
[----:B------:R-:W-:Y:S01]  /*18d0*/  ULDC.64 UR4, c[0x4][0x70] ;  /* 0x01001c0000047ab9 */ /* 0x000fe20000000a00 */
[----:B------:R-:W-:Y:S02]  /*18e0*/  IMAD.U32 R10, RZ, RZ, UR6 ;  /* 0x00000006ff0a7e24 */ /* 0x000fe4000f8e00ff */
[----:B------:R-:W-:Y:S02]  /*18f0*/  IMAD.U32 R6, RZ, RZ, UR4 ;  /* 0x00000004ff067e24 */ /* 0x000fe4000f8e00ff */
[----:B------:R-:W-:-:S02]  /*1900*/  IMAD.U32 R7, RZ, RZ, UR5 ;  /* 0x00000005ff077e24 */ /* 0x000fc4000f8e00ff */
[----:B------:R-:W-:Y:S02]  /*1910*/  IMAD.U32 R11, RZ, RZ, UR7 ;  /* 0x00000007ff0b7e24 */ /* 0x000fe4000f8e00ff */
[----:B------:R-:W-:Y:S02]  /*1920*/  IMAD.MOV.U32 R8, RZ, RZ, 0x1e1 ;  /* 0x000001e1ff087424 */ /* 0x000fe400078e00ff */
[----:B------:R-:W-:Y:S02]  /*1930*/  IMAD.MOV.U32 R12, RZ, RZ, 0x1 ;  /* 0x00000001ff0c7424 */ /* 0x000fe400078e00ff */
[----:B0-----:R-:W-:-:S07]  /*1940*/  IMAD.MOV.U32 R13, RZ, RZ, RZ ;  /* 0x000000ffff0d7224 */ /* 0x001fce00078e00ff */
[----:B------:R-:W-:-:S07]  /*1950*/  LEPC R20, `(.L_x_19) ;  /* 0x000000001014794e */ /* 0x000fce0000000000 */
[----:B-1---5:R-:W-:Y:S05]  /*1960*/  CALL.ABS.NOINC R14 ;  /* 0x000000000e007343 */ /* 0x022fea0003c00000 */
.L_x_19:
[----:B0-----:R-:W-:-:S05]  /*1970*/  IMAD.U32 R0, RZ, RZ, UR40 ;  /* 0x00000028ff007e24 */ /* 0x001fca000f8e00ff */
[----:B------:R-:W-:-:S13]  /*1980*/  ISETP.NE.AND P0, PT, R0, 0x3, PT ;  /* 0x000000030000780c */ /* 0x000fda0003f05270 */
[----:B------:R-:W-:Y:S05]  /*1990*/  @!P0 BRA `(.L_x_20) ;  /* 0x0000000000048947 */ /* 0x000fea0003800000 */
[----:B------:R-:W-:Y:S01]  /*19a0*/  BPT.TRAP 0x1 ;  /* 0x000000040000795c */ /* 0x000fe20000300000 */
.L_x_20:
[----:B------:R-:W-:Y:S02]  /*19b0*/  IMAD.U32 R3, RZ, RZ, UR43 ;  /* 0x0000002bff037e24 */ /* 0x000fe4000f8e00ff */
[----:B------:R-:W-:-:S03]  /*19c0*/  IMAD.U32 R0, RZ, RZ, UR46 ;  /* 0x0000002eff007e24 */ /* 0x000fc6000f8e00ff */
[----:B------:R-:W-:Y:S02]  /*19d0*/  LEA R3, R3, UR42, 0x3 ;  /* 0x0000002a03037c11 */ /* 0x000fe4000f8e18ff */
[----:B------:R-:W-:-:S04]  /*19e0*/  SHF.L.U32 R0, R0, 0x1f, RZ ;  /* 0x0000001f00007819 */ /* 0x000fc800000006ff */
[----:B------:R0:W1:Y:S01]  /*19f0*/  SYNCS.PHASECHK.TRANS64.TRYWAIT P1, [R3+URZ], R0 ;  /* 0x00000000030075a7 */ /* 0x000062000802017f */
[----:B------:R-:W-:Y:S05]  /*1a00*/  @!P0 BRA `(.L_x_21) ;  /* 0x0000000000048947 */ /* 0x000fea0003800000 */
[----:B------:R-:W-:Y:S01]  /*1a10*/  BPT.TRAP 0x1 ;  /* 0x000000040000795c */ /* 0x000fe20000300000 */
.L_x_21:
[----:B-1----:R-:W-:Y:S05]  /*1a20*/  @P1 BRA `(.L_x_22) ;  /* 0x0000000000081947 */ /* 0x002fea0003800000 */
[----:B------:R-:W1:Y:S02]  /*1a30*/  SYNCS.PHASECHK.TRANS64.TRYWAIT P1, [R3+URZ], R0 ;  /* 0x00000000030075a7 */ /* 0x000e64000802017f */
[----:B-1----:R-:W-:Y:S05]  /*1a40*/  @!P1 BRA `(.L_x_23) ;  /* 0x0000004000e49947 */ /* 0x002fea0003800000 */
.L_x_22:
[----:B------:R-:W-:Y:S05]  /*1a50*/  WARPSYNC.ALL ;  /* 0x0000000000007948 */ /* 0x000fea0003800000 */
[----:B------:R-:W-:Y:S01]  /*1a60*/  ULEA UR4, UR43, UR48, 0x8 ;  /* 0x000000302b047291 */ /* 0x000fe2000f8e403f */
[----:B------:R-:W-:Y:S01]  /*1a70*/  WARPGROUP.ARRIVE ;  /* 0x00000000000079c5 */ /* 0x000fe20000000000 */
[----:B------:R-:W-:Y:S01]  /*1a80*/  ULEA UR6, UR43, UR47, 0x8 ;  /* 0x0000002f2b067291 */ /* 0x000fe2000f8e403f */
[----:B01----:R-:W-:Y:S01]  /*1a90*/  IMAD.U32 R0, RZ, RZ, UR45 ;  /* 0x0000002dff007e24 */ /* 0x003fe2000f8e00ff */
[----:B------:R-:W-:Y:S01]  /*1aa0*/  UMOV UR5, 0x80000020 ;  /* 0x8000002000057882 */ /* 0x000fe20000000000 */
[----:B------:R-:W-:-:S03]  /*1ab0*/  UMOV UR7, 0x80000020 ;  /* 0x8000002000077882 */ /* 0x000fc60000000000 */
[----:B------:R-:W-:-:S03]  /*1ac0*/  ISETP.GE.AND P1, PT, R0, 0x1, PT ;  /* 0x000000010000780c */ /* 0x000fc60003f26270 */
[----:B------:R-:W-:Y:S01]  /*1ad0*/  HGMMA.64x64x16.F32 R24, gdesc[UR4], RZ, !UPT, gsb0 ;  /* 0x00e00000041879f0 */ /* 0x000fe2000c0008ff */
[----:B------:R-:W-:Y:S02]  /*1ae0*/  UIADD3 UR4, UR4, 0x2, URZ ;  /* 0x0000000204047890 */ /* 0x000fe4000fffe03f */
[----:B------:R-:W-:Y:S01]  /*1af0*/  UIADD3 UR6, UR6, 0x2, URZ ;  /* 0x0000000206067890 */ /* 0x000fe2000fffe03f */
[----:B------:R-:W-:Y:S01]  /*1b00*/  UMOV UR5, 0x80000020 ;  /* 0x8000002000057882 */ /* 0x000fe20000000000 */
[----:B------:R-:W-:Y:S01]  /*1b10*/  UMOV UR7, 0x80000020 ;  /* 0x8000002000077882 */ /* 0x000fe20000000000 */
[----:B------:R-:W-:Y:S02]  /*1b20*/  WARPGROUP.DEPBAR.LE gsb0, 0x0 ;  /* 0x00008000000079c5 */ /* 0x000fe40000010000 */
[----:B------:R-:W-:-:S06]  /*1b30*/  WARPGROUP.ARRIVE ;  /* 0x00000000000079c5 */ /* 0x000fcc0000000000 */
[----:B------:R-:W-:Y:S03]  /*1b40*/  HGMMA.64x64x16.F32 R24, gdesc[UR4], R24, gsb0 ;  /* 0x00e00000041879f0 */ /* 0x000fe60008000818 */
[----:B------:R-:W-:Y:S02]  /*1b50*/  WARPGROUP.DEPBAR.LE gsb0, 0x0 ;  /* 0x00008000000079c5 */ /* 0x000fe40000010000 */
[----:B------:R-:W-:Y:S05]  /*1b60*/  @!P1 BRA `(.L_x_24) ;  /* 0x0000000000d89947 */ /* 0x000fea0003800000 */
[----:B------:R-:W-:Y:S01]  /*1b70*/  UIADD3 UR4, UR43, 0x1, URZ ;  /* 0x000000012b047890 */ /* 0x000fe2000fffe03f */
[----:B------:R-:W-:Y:S02]  /*1b80*/  IMAD.U32 R0, RZ, RZ, UR45 ;  /* 0x0000002dff007e24 */ /* 0x000fe4000f8e00ff */
[----:B------:R-:W-:Y:S01]  /*1b90*/  IMAD.U32 R3, RZ, RZ, UR43 ;  /* 0x0000002bff037e24 */ /* 0x000fe2000f8e00ff */
[----:B------:R-:W-:-:S04]  /*1ba0*/  UISETP.NE.AND UP0, UPT, UR4, 0x4, UPT ;  /* 0x000000040400788c */ /* 0x000fc8000bf05270 */
[----:B------:R-:W-:Y:S02]  /*1bb0*/  USEL UR5, URZ, 0x1, UP0 ;  /* 0x000000013f057887 */ /* 0x000fe40008000000 */
[----:B------:R-:W-:Y:S02]  /*1bc0*/  USEL UR8, UR4, URZ, UP0 ;  /* 0x0000003f04087287 */ /* 0x000fe40008000000 */
[----:B------:R-:W-:-:S06]  /*1bd0*/  ULOP3.LUT UR5, UR46, UR5, URZ, 0x3c, !UPT ;  /* 0x000000052e057292 */ /* 0x000fcc000f8e3c3f */
[----:B------:R-:W-:-:S07]  /*1be0*/  IMAD.U32 R6, RZ, RZ, UR5 ;  /* 0x00000005ff067e24 */ /* 0x000fce000f8e00ff */
.L_x_31:
[----:B------:R-:W-:Y:S05]  /*1bf0*/  @!P0 BRA `(.L_x_25) ;  /* 0x0000000000048947 */ /* 0x000fea0003800000 */
[----:B------:R-:W-:Y:S01]  /*1c00*/  BPT.TRAP 0x1 ;  /* 0x000000040000795c */ /* 0x000fe20000300000 */
.L_x_25:
[----:B------:R-:W-:Y:S01]  /*1c10*/  ULEA UR4, UR8, UR42, 0x3 ;  /* 0x0000002a08047291 */ /* 0x000fe2000f8e183f */
[----:B------:R-:W-:-:S08]  /*1c20*/  SHF.L.U32 R4, R6, 0x1f, RZ ;  /* 0x0000001f06047819 */ /* 0x000fd000000006ff */
[----:B------:R0:W1:Y:S01]  /*1c30*/  SYNCS.PHASECHK.TRANS64.TRYWAIT P1, [UR4], R4 ;  /* 0x00000004ff0075a7 */ /* 0x0000620008020144 */
[----:B------:R-:W-:Y:S05]  /*1c40*/  @!P0 BRA `(.L_x_26) ;  /* 0x0000000000048947 */ /* 0x000fea0003800000 */
[----:B------:R-:W-:Y:S01]  /*1c50*/  BPT.TRAP 0x1 ;  /* 0x000000040000795c */ /* 0x000fe20000300000 */
.L_x_26:
[----:B-1----:R-:W-:Y:S05]  /*1c60*/  @P1 BRA `(.L_x_27) ;  /* 0x0000000000081947 */ /* 0x002fea0003800000 */
[----:B------:R-:W1:Y:S02]  /*1c70*/  SYNCS.PHASECHK.TRANS64.TRYWAIT P1, [UR4], R4 ;  /* 0x00000004ff0075a7 */ /* 0x000e640008020144 */
[----:B-1----:R-:W-:Y:S05]  /*1c80*/  @!P1 BRA `(.L_x_28) ;  /* 0x0000004000689947 */ /* 0x002fea0003800000 */
.L_x_27:
[----:B------:R-:W-:Y:S01]  /*1c90*/  ULEA UR4, UR8, UR48, 0x8 ;  /* 0x0000003008047291 */ /* 0x000fe2000f8e403f */
[----:B------:R-:W-:Y:S01]  /*1ca0*/  WARPGROUP.ARRIVE ;  /* 0x00000000000079c5 */ /* 0x000fe20000000000 */
[----:B------:R-:W-:Y:S01]  /*1cb0*/  ULEA UR6, UR8, UR47, 0x8 ;  /* 0x0000002f08067291 */ /* 0x000fe2000f8e403f */
[----:B------:R-:W-:Y:S01]  /*1cc0*/  UMOV UR5, 0x80000020 ;  /* 0x8000002000057882 */ /* 0x000fe20000000000 */
[----:B------:R-:W-:-:S07]  /*1cd0*/  UMOV UR7, 0x80000020 ;  /* 0x8000002000077882 */ /* 0x000fce0000000000 */
[----:B------:R-:W-:Y:S01]  /*1ce0*/  HGMMA.64x64x16.F32 R24, gdesc[UR4], R24, gsb0 ;  /* 0x00e00000041879f0 */ /* 0x000fe20008000818 */
        /* <DEDUP_REMOVED lines=9> */
[----:B------:R-:W-:Y:S01]  /*1d80*/  BPT.TRAP 0x1 ;  /* 0x000000040000795c */ /* 0x000fe20000300000 */
.L_x_29:
[----:B------:R-:W-:Y:S01]  /*1d90*/  ISETP.NE.AND P1, PT, R23, RZ, PT ;  /* 0x000000ff1700720c */ /* 0x000fe20003f25270 */
[----:B------:R-:W-:-:S12]  /*1da0*/  UISETP.GT.U32.AND UP0, UPT, UR36, 0x1, UPT ;  /* 0x000000012400788c */ /* 0x000fd8000bf04070 */
[----:B01----:R-:W-:-:S05]  /*1db0*/  @P1 LEA R4, R3, UR42, 0x3 ;  /* 0x0000002a03041c11 */ /* 0x003fca000f8e18ff */
[----:B------:R-:W-:-:S05]  /*1dc0*/  @P1 VIADD R5, R4, 0x20 ;  /* 0x0000002004051836 */ /* 0x000fca0000000000 */
[----:B------:R-:W-:-:S04]  /*1dd0*/  @P1 PRMT R5, R22, 0x654, R5 ;  /* 0x0000065416051816 */ /* 0x000fc80000000005 */
[----:B------:R0:W-:Y:S01]  /*1de0*/  @P1 SYNCS.ARRIVE.TRANS64.RED.A1T0 RZ, [R5+URZ], RZ ;  /* 0x000000ff05ff19a7 */ /* 0x0001e2000810043f */
[----:B------:R-:W-:-:S13]  /*1df0*/  PLOP3.LUT P1, PT, PT, PT, UP0, 0x80, 0x0 ;  /* 0x000000000000781c */ /* 0x000fda0003f2f008 */
[----:B0-----:R-:W-:Y:S05]  /*1e00*/  @P1 BRA `(.L_x_30) ;  /* 0x0000000000041947 */ /* 0x001fea0003800000 */
[----:B------:R-:W-:Y:S01]  /*1e10*/  BPT.TRAP 0x1 ;  /* 0x000000040000795c */ /* 0x000fe20000300000 */
.L_x_30:
[----:B------:R-:W-:Y:S01]  /*1e20*/  UIADD3 UR8, UR8, 0x1, URZ ;  /* 0x0000000108087890 */ /* 0x000fe2000fffe03f */
[C---:B------:R-:W-:Y:S01]  /*1e30*/  ISETP.GT.AND P2, PT, R0.reuse, 0x1, PT ;  /* 0x000000010000780c */ /* 0x040fe20003f44270 */
[----:B------:R-:W-:Y:S02]  /*1e40*/  VIADD R3, R3, 0x1 ;  /* 0x0000000103037836 */ /* 0x000fe40000000000 */
[----:B------:R-:W-:Y:S01]  /*1e50*/  UISETP.NE.AND UP0, UPT, UR8, 0x4, UPT ;  /* 0x000000040800788c */ /* 0x000fe2000bf05270 */
[----:B------:R-:W-:Y:S02]  /*1e60*/  VIADD R0, R0, 0xffffffff ;  /* 0xffffffff00007836 */ /* 0x000fe40000000000 */
[C---:B------:R-:W-:Y:S01]  /*1e70*/  ISETP.NE.AND P1, PT, R3.reuse, 0x4, PT ;  /* 0x000000040300780c */ /* 0x040fe20003f25270 */
[----:B------:R-:W-:Y:S02]  /*1e80*/  USEL UR4, URZ, 0x1, UP0 ;  /* 0x000000013f047887 */ /* 0x000fe40008000000 */
[----:B------:R-:W-:Y:S01]  /*1e90*/  USEL UR8, UR8, URZ, UP0 ;  /* 0x0000003f08087287 */ /* 0x000fe20008000000 */
[----:B------:R-:W-:-:S03]  /*1ea0*/  SEL R3, R3, RZ, P1 ;  /* 0x000000ff03037207 */ /* 0x000fc60000800000 */
[----:B------:R-:W-:Y:S01]  /*1eb0*/  LOP3.LUT R6, R6, UR4, RZ, 0x3c, !PT ;  /* 0x0000000406067c12 */ /* 0x000fe2000f8e3cff */
[----:B------:R-:W-:Y:S07]  /*1ec0*/  @P2 BRA `(.L_x_31) ;  /* 0xfffffffc00482947 */ /* 0x000fee000383ffff */
.L_x_24:
[----:B------:R-:W0:Y:S01]  /*1ed0*/  LDC R0, c[0x0][0x28c] ;  /* 0x0000a300ff007b82 */ /* 0x000e220000000800 */
[----:B------:R1:W-:Y:S01]  /*1ee0*/  SYNCS.ARRIVE.TRANS64.A1T0 RZ, [R62+UR44], RZ ;  /* 0x000000ff3eff79a7 */ /* 0x0003e2000810002c */
[----:B0-----:R-:W-:-:S13]  /*1ef0*/  ISETP.GE.AND P1, PT, R0, 0x1, PT ;  /* 0x000000010000780c */ /* 0x001fda0003f26270 */
[----:B-1----:R-:W-:Y:S05]  /*1f00*/  @!P1 BRA `(.L_x_32) ;  /* 0x0000000000409947 */ /* 0x002fea0003800000 */
[----:B------:R-:W-:Y:S05]  /*1f10*/  @!P0 BRA `(.L_x_33) ;  /* 0x0000000000048947 */ /* 0x000fea0003800000 */
[----:B------:R-:W-:Y:S01]  /*1f20*/  BPT.TRAP 0x1 ;  /* 0x000000040000795c */ /* 0x000fe20000300000 */
.L_x_33:
[----:B------:R-:W-:Y:S01]  /*1f30*/  ISETP.NE.AND P0, PT, R23, RZ, PT ;  /* 0x000000ff1700720c */ /* 0x000fe20003f05270 */
[----:B------:R-:W-:-:S12]  /*1f40*/  IMAD.U32 R3, RZ, RZ, UR42 ;  /* 0x0000002aff037e24 */ /* 0x000fd8000f8e00ff */
[----:B------:R-:W-:-:S05]  /*1f50*/  VOTEU.ANY UP0, P0 ;  /* 0x00000000003f7886 */ /* 0x000fca0000000100 */
[----:B------:R-:W-:Y:S02]  /*1f60*/  @UP0 UIADD3 UR4, UR45, UR43, URZ ;  /* 0x0000002b2d040290 */ /* 0x000fe4000fffe03f */
[----:B------:R-:W-:-:S04]  /*1f70*/  UISETP.GT.U32.AND UP0, UPT, UR36, 0x1, UPT ;  /* 0x000000012400788c */ /* 0x000fc8000bf04070 */
[----:B------:R-:W-:-:S04]  /*1f80*/  IMAD.U32 R0, RZ, RZ, UR4 ;  /* 0x00000004ff007e24 */ /* 0x000fc8000f8e00ff */
[----:B------:R-:W-:-:S05]  /*1f90*/  @P0 IMAD.SHL.U32 R0, R0, 0x8, RZ ;  /* 0x0000000800000824 */ /* 0x000fca00078e00ff */
[----:B------:R-:W-:-:S04]  /*1fa0*/  @P0 LOP3.LUT R0, R0, 0x18, RZ, 0xc0, !PT ;  /* 0x0000001800000812 */ /* 0x000fc800078ec0ff */
[----:B------:R-:W-:-:S04]  /*1fb0*/  @P0 IADD3 R3, R3, 0x20, R0 ;  /* 0x0000002003030810 */ /* 0x000fc80007ffe000 */
[----:B------:R-:W-:-:S04]  /*1fc0*/  @P0 PRMT R3, R22, 0x654, R3 ;  /* 0x0000065416030816 */ /* 0x000fc80000000003 */
[----:B------:R0:W-:Y:S01]  /*1fd0*/  @P0 SYNCS.ARRIVE.TRANS64.RED.A1T0 RZ, [R3+URZ], RZ ;  /* 0x000000ff03ff09a7 */ /* 0x0001e2000810043f */
[----:B------:R-:W-:-:S13]  /*1fe0*/  PLOP3.LUT P0, PT, PT, PT, UP0, 0x80, 0x0 ;  /* 0x000000000000781c */ /* 0x000fda0003f0f008 */
[----:B0-----:R-:W-:Y:S05]  /*1ff0*/  @P0 BRA `(.L_x_32) ;  /* 0x0000000000040947 */ /* 0x001fea0003800000 */
[----:B------:R-:W-:Y:S01]  /*2000*/  BPT.TRAP 0x1 ;  /* 0x000000040000795c */ /* 0x000fe20000300000 */
.L_x_32:
[----:B------:R-:W-:Y:S01]  /*2010*/  SHF.L.U32 R0, R70, 0x1f, RZ ;  /* 0x0000001f46007819 */ /* 0x000fe200000006ff */
[----:B------:R-:W-:Y:S01]  /*2020*/  UIADD3 UR43, UR41, UR43, URZ ;  /* 0x0000002b292b7290 */ /* 0x000fe2000fffe03f */
[----:B------:R-:W0:Y:S01]  /*2030*/  LDC R7, c[0x0][0x288] ;  /* 0x0000a200ff077b82 */ /* 0x000e220000000800 */
[----:B------:R-:W-:Y:S02]  /*2040*/  IMAD.SHL.U32 R8, R60, 0x2, RZ ;  /* 0x000000023c087824 */ /* 0x000fe400078e00ff */
[----:B------:R-:W-:Y:S02]  /*2050*/  USHF.R.U32.HI UR4, URZ, 0x2, UR43 ;  /* 0x000000023f047899 */ /* 0x000fe4000801162b */
[----:B------:R-:W-:Y:S01]  /*2060*/  UISETP.GT.U32.AND UP0, UPT, UR43, 0x3, UPT ;  /* 0x000000032b00788c */ /* 0x000fe2000bf04070 */
[----:B------:R-:W-:Y:S01]  /*2070*/  SHF.R.S32.HI R9, RZ, 0x1f, R8 ;  /* 0x0000001fff097819 */ /* 0x000fe20000011408 */
[----:B------:R-:W-:Y:S01]  /*2080*/  ULOP3.LUT UR4, UR4, 0x1, URZ, 0xc0, !UPT ;  /* 0x0000000104047892 */ /* 0x000fe2000f8ec03f */
[----:B------:R-:W1:Y:S01]  /*2090*/  SYNCS.PHASECHK.TRANS64.TRYWAIT P0, [R61+UR49+0x10], R0 ;  /* 0x000010003d0075a7 */ /* 0x000e620008000171 */
[----:B------:R-:W-:-:S02]  /*20a0*/  UISETP.LT.U32.AND UP0, UPT, UR41, 0x4, UP0 ;  /* 0x000000042900788c */ /* 0x000fc40008701070 */
[----:B------:R-:W-:Y:S02]  /*20b0*/  UISETP.NE.U32.AND UP1, UPT, UR4, 0x1, UPT ;  /* 0x000000010400788c */ /* 0x000fe4000bf25070 */
[----:B------:R-:W-:Y:S02]  /*20c0*/  USEL UR5, URZ, 0x1, !UP0 ;  /* 0x000000013f057887 */ /* 0x000fe4000c000000 */
[----:B------:R-:W-:Y:S02]  /*20d0*/  UISETP.GT.U32.AND UP1, UPT, UR41, 0x3, !UP1 ;  /* 0x000000032900788c */ /* 0x000fe4000cf24070 */
[----:B------:R-:W-:Y:S02]  /*20e0*/  ULOP3.LUT UR43, UR43, 0x3, URZ, 0xc0, !UPT ;  /* 0x000000032b2b7892 */ /* 0x000fe4000f8ec03f */
[----:B------:R-:W-:-:S04]  /*20f0*/  USEL UR4, URZ, 0x1, !UP1 ;  /* 0x000000013f047887 */ /* 0x000fc8000c800000 */
[----:B------:R-:W-:Y:S01]  /*2100*/  ULOP3.LUT UR46, UR4, UR46, UR5, 0x96, !UPT ;  /* 0x0000002e042e7292 */ /* 0x000fe2000f8e9605 */
[----:B01----:R-:W-:Y:S11]  /*2110*/  @!P0 BRA `(.L_x_34) ;  /* 0x0000003c005c8947 */ /* 0x003ff60003800000 */
.L_x_124:
[----:B0-----:R-:W-:Y:S01]  /*2120*/  IMAD.SHL.U32 R0, R18, 0x40, RZ ;  /* 0x0000004012007824 */ /* 0x001fe200078e00ff */
[----:B------:R-:W-:Y:S01]  /*2130*/  ULDC UR6, c[0x0][0x284] ;  /* 0x0000a10000067ab9 */ /* 0x000fe20000000800 */
[----:B------:R-:W-:Y:S01]  /*2140*/  IMAD.SHL.U32 R14, R2, 0x40, RZ ;  /* 0x00000040020e7824 */ /* 0x000fe200078e00ff */
[----:B------:R-:W-:Y:S01]  /*2150*/  SHF.R.S32.HI R11, RZ, 0x1f, R19 ;  /* 0x0000001fff0b7819 */ /* 0x000fe20000011413 */
[----:B------:R-:W-:Y:S01]  /*2160*/  ULDC.64 UR4, c[0x0][0x5d0] ;  /* 0x0001740000047ab9 */ /* 0x000fe20000000a00 */
[----:B------:R-:W-:Y:S01]  /*2170*/  ISETP.GE.AND P0, PT, R0, UR6, PT ;  /* 0x0000000600007c0c */ /* 0x000fe2000bf06270 */
[----:B------:R-:W-:Y:S01]  /*2180*/  IMAD.WIDE.U32 R2, R19, UR4, R8 ;  /* 0x0000000413027c25 */ /* 0x000fe2000f8e0008 */
[----:B------:R-:W-:Y:S02]  /*2190*/  SHF.R.S32.HI R15, RZ, 0x1f, R14 ;  /* 0x0000001fff0f7819 */ /* 0x000fe4000001140e */
[----:B------:R-:W-:Y:S01]  /*21a0*/  ISETP.GE.OR P0, PT, R14, R7, P0 ;  /* 0x000000070e00720c */ /* 0x000fe20000706670 */
[----:B------:R-:W-:-:S04]  /*21b0*/  IMAD R4, R11, UR4, RZ ;  /* 0x000000040b047c24 */ /* 0x000fc8000f8e02ff */
[----:B------:R-:W-:Y:S01]  /*21c0*/  IMAD R5, R19, UR5, R4 ;  /* 0x0000000513057c24 */ /* 0x000fe2000f8e0204 */
[----:B------:R-:W-:-:S04]  /*21d0*/  IADD3 R4, P1, R14, R2, RZ ;  /* 0x000000020e047210 */ /* 0x000fc80007f3e0ff */
[----:B------:R-:W-:-:S03]  /*21e0*/  IADD3.X R5, R15, R3, R5, P1, !PT ;  /* 0x000000030f057210 */ /* 0x000fc60000ffe405 */
[----:B------:R-:W-:Y:S06]  /*21f0*/  @P0 BRA `(.L_x_35) ;  /* 0x0000002000c40947 */ /* 0x000fec0003800000 */
[----:B------:R-:W0:Y:S01]  /*2200*/  LDC.64 R72, c[0x0][0x5c8] ;  /* 0x00017200ff487b82 */ /* 0x000e220000000a00 */
[----:B-----5:R-:W-:Y:S01]  /*2210*/  FSETP.NEU.AND P0, PT, R57, RZ, PT ;  /* 0x000000ff3900720b */ /* 0x020fe20003f0d000 */
[----:B------:R-:W-:Y:S01]  /*2220*/  IMAD R3, R60, -0x2, R7 ;  /* 0xfffffffe3c037824 */ /* 0x000fe200078e0207 */
[----:B------:R-:W-:Y:S01]  /*2230*/  BSSY B0, `(.L_x_35) ;  /* 0x000022d000007945 */ /* 0x000fe20003800000 */
[----:B------:R-:W-:-:S04]  /*2240*/  IMAD.WIDE R66, R18, 0x40, R58 ;  /* 0x0000004012427825 */ /* 0x000fc800078e023a */
[----:B------:R-:W-:Y:S02]  /*2250*/  IMAD.IADD R2, R3, 0x1, -R14 ;  /* 0x0000000103027824 */ /* 0x000fe400078e0a0e */
[----:B------:R-:W-:-:S03]  /*2260*/  IMAD.IADD R0, R65, 0x1, -R0 ;  /* 0x0000000141007824 */ /* 0x000fc600078e0a00 */
[----:B------:R-:W-:-:S04]  /*2270*/  ISETP.GT.AND P2, PT, R2, RZ, PT ;  /* 0x000000ff0200720c */ /* 0x000fc80003f44270 */
[----:B------:R-:W-:Y:S01]  /*2280*/  ISETP.GT.AND P1, PT, R0, RZ, P2 ;  /* 0x000000ff0000720c */ /* 0x000fe20001724270 */
[-C--:B0-----:R-:W-:Y:S02]  /*2290*/  IMAD R3, R67, R72.reuse, RZ ;  /* 0x0000004843037224 */ /* 0x081fe400078e02ff */
[----:B------:R-:W-:-:S04]  /*22a0*/  IMAD.WIDE.U32 R68, R66, R72, R4 ;  /* 0x0000004842447225 */ /* 0x000fc800078e0004 */
[----:B------:R-:W-:-:S04]  /*22b0*/  IMAD R3, R66, R73, R3 ;  /* 0x0000004942037224 */ /* 0x000fc800078e0203 */
[----:B------:R-:W-:Y:S01]  /*22c0*/  IMAD.IADD R7, R69, 0x1, R3 ;  /* 0x0000000145077824 */ /* 0x000fe200078e0203 */
[----:B------:R-:W-:Y:S06]  /*22d0*/  @!P0 BRA `(.L_x_36) ;  /* 0x0000001400f08947 */ /* 0x000fec0003800000 */
[----:B------:R-:W0:Y:S01]  /*22e0*/  LDC.64 R74, c[0x0][0x5b8] ;  /* 0x00016e00ff4a7b82 */ /* 0x000e220000000a00 */
[----:B------:R-:W-:-:S07]  /*22f0*/  ULDC.64 UR4, c[0x0][0x5c0] ;  /* 0x0001700000047ab9 */ /* 0x000fce0000000a00 */
[----:B------:R-:W1:Y:S08]  /*2300*/  LDC.64 R76, c[0x0][0x5b0] ;  /* 0x00016c00ff4c7b82 */ /* 0x000e700000000a00 */
[----:B------:R-:W2:Y:S01]  /*2310*/  LDC.64 R78, c[0x0][0x5a8] ;  /* 0x00016a00ff4e7b82 */ /* 0x000ea20000000a00 */
[-C--:B0-----:R-:W-:Y:S02]  /*2320*/  IMAD R6, R11, R74.reuse, RZ ;  /* 0x0000004a0b067224 */ /* 0x081fe400078e02ff */
[----:B------:R-:W-:-:S04]  /*2330*/  IMAD.WIDE.U32 R4, R19, R74, R8 ;  /* 0x0000004a13047225 */ /* 0x000fc800078e0008 */
[----:B------:R-:W-:Y:S01]  /*2340*/  IMAD R69, R19, R75, R6 ;  /* 0x0000004b13457224 */ /* 0x000fe200078e0206 */
[----:B------:R-:W-:Y:S01]  /*2350*/  IADD3 R10, P0, R14, R4, RZ ;  /* 0x000000040e0a7210 */ /* 0x000fe20007f1e0ff */
[----:B-1----:R-:W-:-:S03]  /*2360*/  IMAD R3, R67, R76, RZ ;  /* 0x0000004c43037224 */ /* 0x002fc600078e02ff */
[----:B------:R-:W-:Y:S01]  /*2370*/  IADD3.X R11, R15, R5, R69, P0, !PT ;  /* 0x000000050f0b7210 */ /* 0x000fe200007fe445 */
[C---:B------:R-:W-:Y:S02]  /*2380*/  IMAD R71, R66.reuse, R77, R3 ;  /* 0x0000004d42477224 */ /* 0x040fe400078e0203 */
[----:B------:R-:W-:-:S04]  /*2390*/  IMAD.WIDE.U32 R4, R66, R76, R10 ;  /* 0x0000004c42047225 */ /* 0x000fc800078e000a */
[----:B------:R-:W-:Y:S01]  /*23a0*/  IMAD.IADD R3, R5, 0x1, R71 ;  /* 0x0000000105037824 */ /* 0x000fe200078e0247 */
[----:B--2---:R-:W-:-:S04]  /*23b0*/  LEA R12, P0, R4, R78, 0x1 ;  /* 0x0000004e040c7211 */ /* 0x004fc800078008ff */
[----:B------:R-:W-:-:S05]  /*23c0*/  LEA.HI.X R13, R4, R79, R3, 0x1, P0 ;  /* 0x0000004f040d7211 */ /* 0x000fca00000f0c03 */
[----:B------:R-:W2:Y:S01]  /*23d0*/  @P1 LDG.E.LTC128B.U16 R3, desc[UR52][R12.64] ;  /* 0x000000340c031981 */ /* 0x000ea2000c1e1520 */
[----:B------:R-:W-:Y:S01]  /*23e0*/  IMAD.WIDE.U32 R4, R66, R76, R14 ;  /* 0x0000004c42047225 */ /* 0x000fe200078e000e */
[----:B------:R-:W-:Y:S02]  /*23f0*/  BSSY B1, `(.L_x_37) ;  /* 0x0000015000017945 */ /* 0x000fe40003800000 */
[----:B------:R-:W-:-:S04]  /*2400*/  IADD3 R20, P0, R8, R4, RZ ;  /* 0x0000000408147210 */ /* 0x000fc80007f1e0ff */
[----:B------:R-:W-:Y:S02]  /*2410*/  IADD3.X R21, R9, R71, R5, P0, !PT ;  /* 0x0000004709157210 */ /* 0x000fe400007fe405 */
[----:B------:R-:W-:Y:S01]  /*2420*/  LEA R6, P0, R68, UR4, 0x1 ;  /* 0x0000000444067c11 */ /* 0x000fe2000f8008ff */
[----:B------:R-:W-:-:S03]  /*2430*/  IMAD.WIDE.U32 R20, R19, R74, R20 ;  /* 0x0000004a13147225 */ /* 0x000fc600078e0014 */
[----:B------:R-:W-:Y:S02]  /*2440*/  LEA.HI.X R7, R68, UR5, R7, 0x1, P0 ;  /* 0x0000000544077c11 */ /* 0x000fe400080f0c07 */
[----:B------:R-:W-:-:S04]  /*2450*/  ISETP.GT.AND P0, PT, R2, 0x1, PT ;  /* 0x000000010200780c */ /* 0x000fc80003f04270 */
[----:B------:R-:W-:Y:S01]  /*2460*/  ISETP.GT.AND P3, PT, R0, RZ, P0 ;  /* 0x000000ff0000720c */ /* 0x000fe20000764270 */
[----:B--2---:R-:W-:-:S05]  /*2470*/  HADD2.F32 R4, -RZ, R3.H0_H0 ;  /* 0x20000003ff047230 */ /* 0x004fca0000004100 */
[----:B------:R-:W-:Y:S01]  /*2480*/  FMUL R5, R4, R57 ;  /* 0x0000003904057220 */ /* 0x000fe20000400000 */
[----:B------:R-:W-:-:S03]  /*2490*/  LEA R4, P4, R20, R78, 0x1 ;  /* 0x0000004e14047211 */ /* 0x000fc600078808ff */
[----:B------:R-:W-:-:S05]  /*24a0*/  FFMA R5, R24, R56, R5 ;  /* 0x0000003818057223 */ /* 0x000fca0000000005 */
[----:B------:R-:W-:Y:S01]  /*24b0*/  F2FP.F16.F32.PACK_AB R12, RZ, R5 ;  /* 0x00000005ff0c723e */ /* 0x000fe200000000ff */
[----:B------:R-:W-:-:S03]  /*24c0*/  IMAD.IADD R5, R69, 0x1, R21 ;  /* 0x0000000145057824 */ /* 0x000fc600078e0215 */
[----:B------:R-:W-:Y:S01]  /*24d0*/  PRMT R13, R12, 0x7610, R13 ;  /* 0x000076100c0d7816 */ /* 0x000fe2000000000d */
[----:B------:R-:W-:Y:S01]  /*24e0*/  IMAD.SHL.U32 R12, R76, 0x8, RZ ;  /* 0x000000084c0c7824 */ /* 0x000fe200078e00ff */
[----:B------:R-:W-:-:S03]  /*24f0*/  LEA.HI.X R5, R20, R79, R5, 0x1, P4 ;  /* 0x0000004f14057211 */ /* 0x000fc600020f0c05 */
[----:B------:R0:W-:Y:S02]  /*2500*/  @P1 STG.E.U16 desc[UR52][R6.64], R13 ;  /* 0x0000000d06001986 */ /* 0x0001e4000c101534 */
[----:B0-----:R-:W-:Y:S01]  /*2510*/  SHF.L.U64.HI R13, R76, 0x3, R77 ;  /* 0x000000034c0d7819 */ /* 0x001fe2000001024d */
[----:B------:R-:W-:Y:S06]  /*2520*/  @!P3 BRA `(.L_x_38) ;  /* 0x000000000004b947 */ /* 0x000fec0003800000 */
[----:B------:R0:W5:Y:S02]  /*2530*/  LDG.E.LTC128B.U16 R3, desc[UR52][R4.64+0x2] ;  /* 0x0000023404037981 */ /* 0x000164000c1e1520 */
.L_x_38:
[----:B------:R-:W-:Y:S05]  /*2540*/  BSYNC B1 ;  /* 0x0000000000017941 */ /* 0x000fea0003800000 */
.L_x_37:
[----:B-----5:R-:W-:Y:S01]  /*2550*/  HADD2.F32 R18, -RZ, R3.H0_H0 ;  /* 0x20000003ff127230 */ /* 0x020fe20000004100 */
[----:B------:R-:W-:Y:S01]  /*2560*/  ISETP.GT.AND P2, PT, R0, 0x8, P2 ;  /* 0x000000080000780c */ /* 0x000fe20001744270 */
[----:B------:R-:W-:-:S04]  /*2570*/  IMAD.WIDE.U32 R66, R66, R76, R12 ;  /* 0x0000004c42427225 */ /* 0x000fc800078e000c */
[----:B------:R-:W-:Y:S01]  /*2580*/  FMUL R18, R18, R57 ;  /* 0x0000003912127220 */ /* 0x000fe20000400000 */
[----:B------:R-:W-:Y:S01]  /*2590*/  IMAD.IADD R71, R71, 0x1, R67 ;  /* 0x0000000147477824 */ /* 0x000fe200078e0243 */
[----:B------:R-:W-:Y:S02]  /*25a0*/  IADD3 R10, P1, R10, R66, RZ ;  /* 0x000000420a0a7210 */ /* 0x000fe40007f3e0ff */
[----:B------:R-:W-:-:S03]  /*25b0*/  FFMA R18, R25, R56, R18 ;  /* 0x0000003819127223 */ /* 0x000fc60000000012 */
[----:B------:R-:W-:Y:S01]  /*25c0*/  IMAD.X R11, R71, 0x1, R11, P1 ;  /* 0x00000001470b7824 */ /* 0x000fe200008e060b */
[C---:B------:R-:W-:Y:S02]  /*25d0*/  LEA R12, P1, R10.reuse, R78, 0x1 ;  /* 0x0000004e0a0c7211 */ /* 0x040fe400078208ff */
[----:B------:R-:W-:Y:S02]  /*25e0*/  F2FP.F16.F32.PACK_AB R18, RZ, R18 ;  /* 0x00000012ff12723e */ /* 0x000fe400000000ff */
[----:B------:R-:W-:Y:S02]  /*25f0*/  LEA.HI.X R13, R10, R79, R11, 0x1, P1 ;  /* 0x0000004f0a0d7211 */ /* 0x000fe400008f0c0b */
[----:B------:R-:W-:Y:S02]  /*2600*/  PRMT R20, R18, 0x7610, R20 ;  /* 0x0000761012147816 */ /* 0x000fe40000000014 */
[----:B------:R-:W-:-:S03]  /*2610*/  PRMT R18, R3, 0x7610, R18 ;  /* 0x0000761003127816 */ /* 0x000fc60000000012 */
[----:B------:R1:W-:Y:S04]  /*2620*/  @P3 STG.E.U16 desc[UR52][R6.64+0x2], R20 ;  /* 0x0000021406003986 */ /* 0x0003e8000c101534 */
[----:B------:R-:W2:Y:S01]  /*2630*/  @P2 LDG.E.LTC128B.U16 R18, desc[UR52][R12.64] ;  /* 0x000000340c122981 */ /* 0x000ea2000c1e1520 */
[----:B------:R-:W-:Y:S01]  /*2640*/  IADD3 R14, P1, P3, R8, R66, R14 ;  /* 0x00000042080e7210 */ /* 0x000fe20007b3e00e */
[----:B------:R-:W-:Y:S01]  /*2650*/  BSSY B1, `(.L_x_39) ;  /* 0x0000011000017945 */ /* 0x000fe20003800000 */
[C---:B------:R-:W-:Y:S02]  /*2660*/  SHF.L.U64.HI R11, R72.reuse, 0x4, R73 ;  /* 0x00000004480b7819 */ /* 0x040fe40000010249 */
[----:B------:R-:W-:Y:S02]  /*2670*/  IADD3.X R15, R9, R71, R15, P1, P3 ;  /* 0x00000047090f7210 */ /* 0x000fe40000fe640f */
[----:B------:R-:W-:-:S02]  /*2680*/  LEA R10, P1, R72, R6, 0x4 ;  /* 0x00000006480a7211 */ /* 0x000fc400078220ff */
[----:B------:R-:W-:Y:S01]  /*2690*/  ISETP.GT.AND P0, PT, R0, 0x8, P0 ;  /* 0x000000080000780c */ /* 0x000fe20000704270 */
[----:B------:R-:W-:-:S04]  /*26a0*/  IMAD.WIDE.U32 R14, R19, R74, R14 ;  /* 0x0000004a130e7225 */ /* 0x000fc800078e000e */
[----:B------:R-:W-:Y:S02]  /*26b0*/  IMAD.X R11, R11, 0x1, R7, P1 ;  /* 0x000000010b0b7824 */ /* 0x000fe400008e0607 */
[----:B------:R-:W-:Y:S02]  /*26c0*/  IMAD.IADD R9, R69, 0x1, R15 ;  /* 0x0000000145097824 */ /* 0x000fe400078e020f */
[----:B--2---:R-:W-:-:S05]  /*26d0*/  HADD2.F32 R8, -RZ, R18.H0_H0 ;  /* 0x20000012ff087230 */ /* 0x004fca0000004100 */
[----:B------:R-:W-:Y:S01]  /*26e0*/  FMUL R3, R8, R57 ;  /* 0x0000003908037220 */ /* 0x000fe20000400000 */
[----:B------:R-:W-:-:S03]  /*26f0*/  LEA R8, P3, R14, R78, 0x1 ;  /* 0x0000004e0e087211 */ /* 0x000fc600078608ff */
[----:B------:R-:W-:Y:S01]  /*2700*/  FFMA R3, R26, R56, R3 ;  /* 0x000000381a037223 */ /* 0x000fe20000000003 */
[----:B------:R-:W-:-:S04]  /*2710*/  LEA.HI.X R9, R14, R79, R9, 0x1, P3 ;  /* 0x0000004f0e097211 */ /* 0x000fc800018f0c09 */
[----:B------:R-:W-:-:S05]  /*2720*/  F2FP.F16.F32.PACK_AB R3, RZ, R3 ;  /* 0x00000003ff03723e */ /* 0x000fca00000000ff */
[----:B------:R1:W-:Y:S01]  /*2730*/  @P2 STG.E.U16 desc[UR52][R10.64], R3 ;  /* 0x000000030a002986 */ /* 0x0003e2000c101534 */
[----:B------:R-:W-:Y:S05]  /*2740*/  @!P0 BRA `(.L_x_40) ;  /* 0x0000000000048947 */ /* 0x000fea0003800000 */
[----:B------:R2:W5:Y:S02]  /*2750*/  LDG.E.LTC128B.U16 R18, desc[UR52][R8.64+0x2] ;  /* 0x0000023408127981 */ /* 0x000564000c1e1520 */
.L_x_40:
[----:B------:R-:W-:Y:S05]  /*2760*/  BSYNC B1 ;  /* 0x0000000000017941 */ /* 0x000fea0003800000 */
.L_x_39:
[----:B-----5:R-:W-:Y:S01]  /*2770*/  HADD2.F32 R12, -RZ, R18.H0_H0 ;  /* 0x20000012ff0c7230 */ /* 0x020fe20000004100 */
[----:B------:R-:W-:Y:S01]  /*2780*/  ISETP.GT.AND P1, PT, R2, 0x8, PT ;  /* 0x000000080200780c */ /* 0x000fe20003f24270 */
[----:B------:R-:W-:Y:S03]  /*2790*/  BSSY B1, `(.L_x_41) ;  /* 0x0000008000017945 */ /* 0x000fe60003800000 */
[----:B------:R-:W-:Y:S01]  /*27a0*/  FMUL R12, R12, R57 ;  /* 0x000000390c0c7220 */ /* 0x000fe20000400000 */
[----:B------:R-:W-:-:S03]  /*27b0*/  ISETP.GT.AND P2, PT, R0, RZ, P1 ;  /* 0x000000ff0000720c */ /* 0x000fc60000f44270 */
[----:B------:R-:W-:-:S05]  /*27c0*/  FFMA R12, R27, R56, R12 ;  /* 0x000000381b0c7223 */ /* 0x000fca000000000c */
[----:B------:R-:W-:-:S05]  /*27d0*/  F2FP.F16.F32.PACK_AB R12, RZ, R12 ;  /* 0x0000000cff0c723e */ /* 0x000fca00000000ff */
[----:B------:R3:W-:Y:S01]  /*27e0*/  @P0 STG.E.U16 desc[UR52][R10.64+0x2], R12 ;  /* 0x0000020c0a000986 */ /* 0x0007e2000c101534 */
[----:B------:R-:W-:Y:S05]  /*27f0*/  @!P2 BRA `(.L_x_42) ;  /* 0x000000000004a947 */ /* 0x000fea0003800000 */
[----:B------:R4:W5:Y:S02]  /*2800*/  LDG.E.LTC128B.U16 R18, desc[UR52][R4.64+0x10] ;  /* 0x0000103404127981 */ /* 0x000964000c1e1520 */
.L_x_42:
[----:B------:R-:W-:Y:S05]  /*2810*/  BSYNC B1 ;  /* 0x0000000000017941 */ /* 0x000fea0003800000 */
.L_x_41:
[----:B---3-5:R-:W-:Y:S01]  /*2820*/  HADD2.F32 R12, -RZ, R18.H0_H0 ;  /* 0x20000012ff0c7230 */ /* 0x028fe20000004100 */
[----:B------:R-:W-:Y:S01]  /*2830*/  ISETP.GT.AND P0, PT, R2, 0x9, PT ;  /* 0x000000090200780c */ /* 0x000fe20003f04270 */
[----:B------:R-:W-:Y:S03]  /*2840*/  BSSY B1, `(.L_x_43) ;  /* 0x0000008000017945 */ /* 0x000fe60003800000 */
[----:B-1----:R-:W-:Y:S01]  /*2850*/  FMUL R3, R12, R57 ;  /* 0x000000390c037220 */ /* 0x002fe20000400000 */
[----:B------:R-:W-:-:S03]  /*2860*/  ISETP.GT.AND P3, PT, R0, RZ, P0 ;  /* 0x000000ff0000720c */ /* 0x000fc60000764270 */
[----:B------:R-:W-:-:S05]  /*2870*/  FFMA R3, R28, R56, R3 ;  /* 0x000000381c037223 */ /* 0x000fca0000000003 */
[----:B------:R-:W-:-:S05]  /*2880*/  F2FP.F16.F32.PACK_AB R3, RZ, R3 ;  /* 0x00000003ff03723e */ /* 0x000fca00000000ff */
[----:B------:R1:W-:Y:S01]  /*2890*/  @P2 STG.E.U16 desc[UR52][R6.64+0x10], R3 ;  /* 0x0000100306002986 */ /* 0x0003e2000c101534 */
[----:B------:R-:W-:Y:S05]  /*28a0*/  @!P3 BRA `(.L_x_44) ;  /* 0x000000000004b947 */ /* 0x000fea0003800000 */
[----:B------:R3:W5:Y:S02]  /*28b0*/  LDG.E.LTC128B.U16 R18, desc[UR52][R4.64+0x12] ;  /* 0x0000123404127981 */ /* 0x000764000c1e1520 */
.L_x_44:
[----:B------:R-:W-:Y:S05]  /*28c0*/  BSYNC B1 ;  /* 0x0000000000017941 */ /* 0x000fea0003800000 */
.L_x_43:
[----:B-----5:R-:W-:Y:S01]  /*28d0*/  HADD2.F32 R12, -RZ, R18.H0_H0 ;  /* 0x20000012ff0c7230 */ /* 0x020fe20000004100 */
[----:B------:R-:W-:Y:S01]  /*28e0*/  ISETP.GT.AND P1, PT, R0, 0x8, P1 ;  /* 0x000000080000780c */ /* 0x000fe20000f24270 */
[----:B------:R-:W-:Y:S03]  /*28f0*/  BSSY B1, `(.L_x_45) ;  /* 0x0000007000017945 */ /* 0x000fe60003800000 */
[----:B------:R-:W-:-:S04]  /*2900*/  FMUL R12, R12, R57 ;  /* 0x000000390c0c7220 */ /* 0x000fc80000400000 */
[----:B------:R-:W-:-:S05]  /*2910*/  FFMA R12, R29, R56, R12 ;  /* 0x000000381d0c7223 */ /* 0x000fca000000000c */
[----:B------:R-:W-:-:S05]  /*2920*/  F2FP.F16.F32.PACK_AB R12, RZ, R12 ;  /* 0x0000000cff0c723e */ /* 0x000fca00000000ff */
[----:B------:R0:W-:Y:S01]  /*2930*/  @P3 STG.E.U16 desc[UR52][R6.64+0x12], R12 ;  /* 0x0000120c06003986 */ /* 0x0001e2000c101534 */
[----:B------:R-:W-:Y:S05]  /*2940*/  @!P1 BRA `(.L_x_46) ;  /* 0x0000000000049947 */ /* 0x000fea0003800000 */
[----:B------:R0:W5:Y:S02]  /*2950*/  LDG.E.LTC128B.U16 R18, desc[UR52][R8.64+0x10] ;  /* 0x0000103408127981 */ /* 0x000164000c1e1520 */
.L_x_46:
[----:B------:R-:W-:Y:S05]  /*2960*/  BSYNC B1 ;  /* 0x0000000000017941 */ /* 0x000fea0003800000 */
.L_x_45:
[----:B0----5:R-:W-:Y:S01]  /*2970*/  HADD2.F32 R12, -RZ, R18.H0_H0 ;  /* 0x20000012ff0c7230 */ /* 0x021fe20000004100 */
[----:B------:R-:W-:Y:S01]  /*2980*/  ISETP.GT.AND P0, PT, R0, 0x8, P0 ;  /* 0x000000080000780c */ /* 0x000fe20000704270 */
[----:B------:R-:W-:Y:S03]  /*2990*/  BSSY B1, `(.L_x_47) ;  /* 0x0000007000017945 */ /* 0x000fe60003800000 */
[----:B-1----:R-:W-:-:S04]  /*29a0*/  FMUL R3, R12, R57 ;  /* 0x000000390c037220 */ /* 0x002fc80000400000 */
[----:B------:R-:W-:-:S05]  /*29b0*/  FFMA R3, R30, R56, R3 ;  /* 0x000000381e037223 */ /* 0x000fca0000000003 */
[----:B------:R-:W-:-:S05]  /*29c0*/  F2FP.F16.F32.PACK_AB R3, RZ, R3 ;  /* 0x00000003ff03723e */ /* 0x000fca00000000ff */
[----:B------:R0:W-:Y:S01]  /*29d0*/  @P1 STG.E.U16 desc[UR52][R10.64+0x10], R3 ;  /* 0x000010030a001986 */ /* 0x0001e2000c101534 */
[----:B------:R-:W-:Y:S05]  /*29e0*/  @!P0 BRA `(.L_x_48) ;  /* 0x0000000000048947 */ /* 0x000fea0003800000 */
[----:B------:R1:W5:Y:S02]  /*29f0*/  LDG.E.LTC128B.U16 R18, desc[UR52][R8.64+0x12] ;  /* 0x0000123408127981 */ /* 0x000364000c1e1520 */
.L_x_48:
[----:B------:R-:W-:Y:S05]  /*2a00*/  BSYNC B1 ;  /* 0x0000000000017941 */ /* 0x000fea0003800000 */
.L_x_47:
        /* <DEDUP_REMOVED lines=10> */
.L_x_50:
[----:B------:R-:W-:Y:S05]  /*2ab0*/  BSYNC B1 ;  /* 0x0000000000017941 */ /* 0x000fea0003800000 */
.L_x_49:
[----:B0----5:R-:W-:Y:S01]  /*2ac0*/  HADD2.F32 R12, -RZ, R18.H0_H0 ;  /* 0x20000012ff0c7230 */ /* 0x021fe20000004100 */
        /* <DEDUP_REMOVED lines=9> */
.L_x_52:
[----:B------:R-:W-:Y:S05]  /*2b60*/  BSYNC B1 ;  /* 0x0000000000017941 */ /* 0x000fea0003800000 */
.L_x_51:
        /* <DEDUP_REMOVED lines=9> */
.L_x_54:
[----:B------:R-:W-:Y:S05]  /*2c00*/  BSYNC B1 ;  /* 0x0000000000017941 */ /* 0x000fea0003800000 */
.L_x_53:
[----:B0----5:R-:W-:Y:S01]  /*2c10*/  HADD2.F32 R12, -RZ, R18.H0_H0 ;  /* 0x20000012ff0c7230 */ /* 0x021fe20000004100 */
        /* <DEDUP_REMOVED lines=8> */
.L_x_56:
[----:B------:R-:W-:Y:S05]  /*2ca0*/  BSYNC B1 ;  /* 0x0000000000017941 */ /* 0x000fea0003800000 */
.L_x_55:
        /* <DEDUP_REMOVED lines=10> */
.L_x_58:
[----:B------:R-:W-:Y:S05]  /*2d50*/  BSYNC B1 ;  /* 0x0000000000017941 */ /* 0x000fea0003800000 */
.L_x_57:
        /* <DEDUP_REMOVED lines=10> */
.L_x_60:
[----:B------:R-:W-:Y:S05]  /*2e00*/  BSYNC B1 ;  /* 0x0000000000017941 */ /* 0x000fea0003800000 */
.L_x_59:
        /* <DEDUP_REMOVED lines=9> */
.L_x_62:
[----:B------:R-:W-:Y:S05]  /*2ea0*/  BSYNC B1 ;  /* 0x0000000000017941 */ /* 0x000fea0003800000 */
.L_x_61:
        /* <DEDUP_REMOVED lines=9> */
.L_x_64:
[----:B------:R-:W-:Y:S05]  /*2f40*/  BSYNC B1 ;  /* 0x0000000000017941 */ /* 0x000fea0003800000 */
.L_x_63:
        /* <DEDUP_REMOVED lines=10> */
.L_x_66:
[----:B------:R-:W-:Y:S05]  /*2ff0*/  BSYNC B1 ;  /* 0x0000000000017941 */ /* 0x000fea0003800000 */
.L_x_65:
        /* <DEDUP_REMOVED lines=10> */
.L_x_68:
[----:B------:R-:W-:Y:S05]  /*30a0*/  BSYNC B1 ;  /* 0x0000000000017941 */ /* 0x000fea0003800000 */
.L_x_67:
        /* <DEDUP_REMOVED lines=9> */
.L_x_70:
[----:B------:R-:W-:Y:S05]  /*3140*/  BSYNC B1 ;  /* 0x0000000000017941 */ /* 0x000fea0003800000 */
.L_x_69:
        /* <DEDUP_REMOVED lines=9> */
.L_x_72:
[----:B------:R-:W-:Y:S05]  /*31e0*/  BSYNC B1 ;  /* 0x0000000000017941 */ /* 0x000fea0003800000 */
.L_x_71:
        /* <DEDUP_REMOVED lines=10> */
.L_x_74:
[----:B------:R-:W-:Y:S05]  /*3290*/  BSYNC B1 ;  /* 0x0000000000017941 */ /* 0x000fea0003800000 */
.L_x_73:
        /* <DEDUP_REMOVED lines=10> */
.L_x_76:
[----:B------:R-:W-:Y:S05]  /*3340*/  BSYNC B1 ;  /* 0x0000000000017941 */ /* 0x000fea0003800000 */
.L_x_75:
        /* <DEDUP_REMOVED lines=9> */
.L_x_78:
[----:B------:R-:W-:Y:S05]  /*33e0*/  BSYNC B1 ;  /* 0x0000000000017941 */ /* 0x000fea0003800000 */
.L_x_77:
        /* <DEDUP_REMOVED lines=9> */
.L_x_80:
[----:B------:R-:W-:Y:S05]  /*3480*/  BSYNC B1 ;  /* 0x0000000000017941 */ /* 0x000fea0003800000 */
.L_x_79:
        /* <DEDUP_REMOVED lines=10> */
.L_x_82:
[----:B------:R-:W-:Y:S05]  /*3530*/  BSYNC B1 ;  /* 0x0000000000017941 */ /* 0x000fea0003800000 */
.L_x_81:
        /* <DEDUP_REMOVED lines=10> */
.L_x_84:
[----:B------:R-:W-:Y:S05]  /*35e0*/  BSYNC B1 ;  /* 0x0000000000017941 */ /* 0x000fea0003800000 */
.L_x_83:
        /* <DEDUP_REMOVED lines=9> */
.L_x_86:
[----:B------:R-:W-:Y:S05]  /*3680*/  BSYNC B1 ;  /* 0x0000000000017941 */ /* 0x000fea0003800000 */
.L_x_85:
        /* <DEDUP_REMOVED lines=9> */
.L_x_88:
[----:B------:R-:W-:Y:S05]  /*3720*/  BSYNC B1 ;  /* 0x0000000000017941 */ /* 0x000fea0003800000 */
.L_x_87:
        /* <DEDUP_REMOVED lines=10> */
.L_x_90:
[----:B------:R-:W-:Y:S05]  /*37d0*/  BSYNC B1 ;  /* 0x0000000000017941 */ /* 0x000fea0003800000 */
.L_x_89:
[----:B0----5:R-:W-:Y:S01]  /*37e0*/  HADD2.F32 R12, -RZ, R18.H0_H0 ;  /* 0x20000012ff0c7230 */ /* 0x021fe20000004100 */
[----:B------:R-:W-:Y:S01]  /*37f0*/  ISETP.GT.AND P0, PT, R2, 0x39, PT ;  /* 0x000000390200780c */ /* 0x000fe20003f04270 */
[----:B------:R-:W-:Y:S01]  /*3800*/  @P2 IMAD.MOV.U32 R2, RZ, RZ, R6 ;  /* 0x000000ffff022224 */ /* 0x000fe200078e0006 */
[----:B------:R-:W-:Y:S02]  /*3810*/  BSSY B1, `(.L_x_91) ;  /* 0x000000a000017945 */ /* 0x000fe40003800000 */
[----:B------:R-:W-:Y:S01]  /*3820*/  FMUL R3, R12, R57 ;  /* 0x000000390c037220 */ /* 0x000fe20000400000 */
[----:B------:R-:W-:-:S03]  /*3830*/  ISETP.GT.AND P3, PT, R0, RZ, P0 ;  /* 0x000000ff0000720c */ /* 0x000fc60000764270 */
[----:B------:R-:W-:-:S05]  /*3840*/  FFMA R3, R52, R56, R3 ;  /* 0x0000003834037223 */ /* 0x000fca0000000003 */
[----:B------:R-:W-:-:S04]  /*3850*/  F2FP.F16.F32.PACK_AB R3, RZ, R3 ;  /* 0x00000003ff03723e */ /* 0x000fc800000000ff */
[----:B------:R-:W-:Y:S01]  /*3860*/  PRMT R12, R3, 0x7610, R12 ;  /* 0x00007610030c7816 */ /* 0x000fe2000000000c */
[----:B------:R-:W-:-:S05]  /*3870*/  @P2 IMAD.MOV.U32 R3, RZ, RZ, R7 ;  /* 0x000000ffff032224 */ /* 0x000fca00078e0007 */
[----:B------:R0:W-:Y:S01]  /*3880*/  @P2 STG.E.U16 desc[UR52][R2.64+0x70], R12 ;  /* 0x0000700c02002986 */ /* 0x0001e2000c101534 */
[----:B------:R-:W-:Y:S05]  /*3890*/  @!P3 BRA `(.L_x_92) ;  /* 0x000000000004b947 */ /* 0x000fea0003800000 */
[----:B------:R0:W5:Y:S02]  /*38a0*/  LDG.E.LTC128B.U16 R18, desc[UR52][R4.64+0x72] ;  /* 0x0000723404127981 */ /* 0x000164000c1e1520 */
.L_x_92:
[----:B------:R-:W-:Y:S05]  /*38b0*/  BSYNC B1 ;  /* 0x0000000000017941 */ /* 0x000fea0003800000 */
.L_x_91:
        /* <DEDUP_REMOVED lines=9> */
.L_x_94:
[----:B------:R-:W-:Y:S05]  /*3950*/  BSYNC B1 ;  /* 0x0000000000017941 */ /* 0x000fea0003800000 */
.L_x_93:
[----:B0----5:R-:W-:Y:S01]  /*3960*/  HADD2.F32 R2, -RZ, R18.H0_H0 ;  /* 0x20000012ff027230 */ /* 0x021fe20000004100 */
[----:B------:R-:W-:Y:S01]  /*3970*/  ISETP.GT.AND P0, PT, R0, 0x8, P0 ;  /* 0x000000080000780c */ /* 0x000fe20000704270 */
[----:B------:R-:W-:Y:S03]  /*3980*/  BSSY B1, `(.L_x_95) ;  /* 0x000000a000017945 */ /* 0x000fe60003800000 */
[----:B------:R-:W-:Y:S01]  /*3990*/  FMUL R3, R2, R57 ;  /* 0x0000003902037220 */ /* 0x000fe20000400000 */
[----:B------:R-:W-:-:S03]  /*39a0*/  @P1 IMAD.MOV.U32 R2, RZ, RZ, R10 ;  /* 0x000000ffff021224 */ /* 0x000fc600078e000a */
[----:B------:R-:W-:-:S05]  /*39b0*/  FFMA R3, R54, R56, R3 ;  /* 0x0000003836037223 */ /* 0x000fca0000000003 */
[----:B------:R-:W-:-:S04]  /*39c0*/  F2FP.F16.F32.PACK_AB R3, RZ, R3 ;  /* 0x00000003ff03723e */ /* 0x000fc800000000ff */
[----:B---34-:R-:W-:Y:S01]  /*39d0*/  PRMT R4, R3, 0x7610, R4 ;  /* 0x0000761003047816 */ /* 0x018fe20000000004 */
[----:B------:R-:W-:-:S05]  /*39e0*/  @P1 IMAD.MOV.U32 R3, RZ, RZ, R11 ;  /* 0x000000ffff031224 */ /* 0x000fca00078e000b */
[----:B------:R0:W-:Y:S01]  /*39f0*/  @P1 STG.E.U16 desc[UR52][R2.64+0x70], R4 ;  /* 0x0000700402001986 */ /* 0x0001e2000c101534 */
[----:B------:R-:W-:Y:S05]  /*3a00*/  @!P0 BRA `(.L_x_96) ;  /* 0x0000000000048947 */ /* 0x000fea0003800000 */
[----:B------:R3:W5:Y:S02]  /*3a10*/  LDG.E.LTC128B.U16 R18, desc[UR52][R8.64+0x72] ;  /* 0x0000723408127981 */ /* 0x000764000c1e1520 */
.L_x_96:
[----:B------:R-:W-:Y:S05]  /*3a20*/  BSYNC B1 ;  /* 0x0000000000017941 */ /* 0x000fea0003800000 */
.L_x_95:
[----:B------:R-:W-:Y:S05]  /*3a30*/  @!P0 BRA `(.L_x_97) ;  /* 0x0000000800b08947 */ /* 0x000fea0003800000 */
[----:B-----5:R-:W-:-:S05]  /*3a40*/  HADD2.F32 R18, -RZ, R18.H0_H0 ;  /* 0x20000012ff127230 */ /* 0x020fca0000004100 */
[----:B------:R-:W-:-:S04]  /*3a50*/  FMUL R18, R18, R57 ;  /* 0x0000003912127220 */ /* 0x000fc80000400000 */
[----:B------:R-:W-:-:S05]  /*3a60*/  FFMA R18, R55, R56, R18 ;  /* 0x0000003837127223 */ /* 0x000fca0000000012 */
[----:B------:R-:W-:-:S05]  /*3a70*/  F2FP.F16.F32.PACK_AB R18, RZ, R18 ;  /* 0x00000012ff12723e */ /* 0x000fca00000000ff */
[----:B------:R4:W-:Y:S01]  /*3a80*/  STG.E.U16 desc[UR52][R10.64+0x72], R18 ;  /* 0x000072120a007986 */ /* 0x0009e2000c101534 */
[----:B------:R-:W-:Y:S05]  /*3a90*/  BRA `(.L_x_97) ;  /* 0x0000000800987947 */ /* 0x000fea0003800000 */
.L_x_36:
[----:B------:R-:W-:Y:S01]  /*3aa0*/  ISETP.GT.AND P0, PT, R2, 0x1, PT ;  /* 0x000000010200780c */ /* 0x000fe20003f04270 */
[----:B------:R-:W-:Y:S01]  /*3ab0*/  ULDC.64 UR4, c[0x0][0x5c0] ;  /* 0x0001700000047ab9 */ /* 0x000fe20000000a00 */
[-C--:B------:R-:W-:Y:S01]  /*3ac0*/  FMUL R24, R24, R56.reuse ;  /* 0x0000003818187220 */ /* 0x080fe20000400000 */
[-C--:B------:R-:W-:Y:S01]  /*3ad0*/  FMUL R25, R25, R56.reuse ;  /* 0x0000003819197220 */ /* 0x080fe20000400000 */
[----:B------:R-:W-:Y:S01]  /*3ae0*/  ISETP.GT.AND P3, PT, R0, RZ, P0 ;  /* 0x000000ff0000720c */ /* 0x000fe20000764270 */
[-C--:B------:R-:W-:Y:S01]  /*3af0*/  FMUL R26, R26, R56.reuse ;  /* 0x000000381a1a7220 */ /* 0x080fe20000400000 */
[----:B------:R-:W-:Y:S01]  /*3b00*/  LEA R4, P4, R68, UR4, 0x1 ;  /* 0x0000000444047c11 */ /* 0x000fe2000f8808ff */
[----:B------:R-:W-:Y:S01]  /*3b10*/  FMUL R27, R27, R56 ;  /* 0x000000381b1b7220 */ /* 0x000fe20000400000 */
[----:B------:R-:W-:Y:S01]  /*3b20*/  F2FP.F16.F32.PACK_AB R24, RZ, R24 ;  /* 0x00000018ff18723e */ /* 0x000fe200000000ff */
[-C--:B------:R-:W-:Y:S01]  /*3b30*/  FMUL R28, R28, R56.reuse ;  /* 0x000000381c1c7220 */ /* 0x080fe20000400000 */
[----:B------:R-:W-:Y:S01]  /*3b40*/  LEA.HI.X R5, R68, UR5, R7, 0x1, P4 ;  /* 0x0000000544057c11 */ /* 0x000fe2000a0f0c07 */
[-C--:B------:R-:W-:Y:S01]  /*3b50*/  FMUL R29, R29, R56.reuse ;  /* 0x000000381d1d7220 */ /* 0x080fe20000400000 */
[----:B------:R-:W-:Y:S01]  /*3b60*/  F2FP.F16.F32.PACK_AB R25, RZ, R25 ;  /* 0x00000019ff19723e */ /* 0x000fe200000000ff */
[----:B------:R-:W-:Y:S01]  /*3b70*/  FMUL R30, R30, R56 ;  /* 0x000000381e1e7220 */ /* 0x000fe20000400000 */
[C---:B------:R-:W-:Y:S01]  /*3b80*/  SHF.L.U64.HI R73, R72.reuse, 0x4, R73 ;  /* 0x0000000448497819 */ /* 0x040fe20000010249 */
[----:B------:R-:W-:Y:S01]  /*3b90*/  @P1 STG.E.U16 desc[UR52][R4.64], R24 ;  /* 0x0000001804001986 */ /* 0x000fe2000c101534 */
[----:B------:R-:W-:Y:S01]  /*3ba0*/  LEA R6, P4, R72, R4, 0x4 ;  /* 0x0000000448067211 */ /* 0x000fe200078820ff */
[-C--:B------:R-:W-:Y:S01]  /*3bb0*/  FMUL R31, R31, R56.reuse ;  /* 0x000000381f1f7220 */ /* 0x080fe20000400000 */
[----:B------:R-:W-:Y:S01]  /*3bc0*/  ISETP.GT.AND P2, PT, R0, 0x8, P2 ;  /* 0x000000080000780c */ /* 0x000fe20001744270 */
[----:B------:R-:W-:Y:S01]  /*3bd0*/  @P3 STG.E.U16 desc[UR52][R4.64+0x2], R25 ;  /* 0x0000021904003986 */ /* 0x000fe2000c101534 */
[----:B------:R-:W-:Y:S01]  /*3be0*/  ISETP.GT.AND P1, PT, R2, 0x8, PT ;  /* 0x000000080200780c */ /* 0x000fe20003f24270 */
[----:B------:R-:W-:Y:S01]  /*3bf0*/  IMAD.X R7, R73, 0x1, R5, P4 ;  /* 0x0000000149077824 */ /* 0x000fe200020e0605 */
[----:B------:R-:W-:Y:S01]  /*3c00*/  ISETP.GT.AND P3, PT, R0, 0x8, P0 ;  /* 0x000000080000780c */ /* 0x000fe20000764270 */
[-C--:B------:R-:W-:Y:S01]  /*3c10*/  FMUL R32, R32, R56.reuse ;  /* 0x0000003820207220 */ /* 0x080fe20000400000 */
[----:B------:R-:W-:Y:S01]  /*3c20*/  ISETP.GT.AND P0, PT, R2, 0x9, PT ;  /* 0x000000090200780c */ /* 0x000fe20003f04270 */
[-C--:B------:R-:W-:Y:S01]  /*3c30*/  FMUL R33, R33, R56.reuse ;  /* 0x0000003821217220 */ /* 0x080fe20000400000 */
[----:B------:R-:W-:Y:S01]  /*3c40*/  ISETP.GT.AND P5, PT, R0, RZ, P1 ;  /* 0x000000ff0000720c */ /* 0x000fe20000fa4270 */
[-C--:B------:R-:W-:Y:S01]  /*3c50*/  FMUL R34, R34, R56.reuse ;  /* 0x0000003822227220 */ /* 0x080fe20000400000 */
[----:B------:R-:W-:Y:S01]  /*3c60*/  ISETP.GT.AND P4, PT, R0, RZ, P0 ;  /* 0x000000ff0000720c */ /* 0x000fe20000784270 */
[----:B------:R-:W-:Y:S01]  /*3c70*/  FMUL R35, R35, R56 ;  /* 0x0000003823237220 */ /* 0x000fe20000400000 */
[----:B------:R-:W-:Y:S01]  /*3c80*/  F2FP.F16.F32.PACK_AB R26, RZ, R26 ;  /* 0x0000001aff1a723e */ /* 0x000fe200000000ff */
[-C--:B------:R-:W-:Y:S01]  /*3c90*/  FMUL R36, R36, R56.reuse ;  /* 0x0000003824247220 */ /* 0x080fe20000400000 */
[----:B------:R-:W-:Y:S01]  /*3ca0*/  F2FP.F16.F32.PACK_AB R27, RZ, R27 ;  /* 0x0000001bff1b723e */ /* 0x000fe200000000ff */
[----:B------:R-:W-:Y:S01]  /*3cb0*/  FMUL R37, R37, R56 ;  /* 0x0000003825257220 */ /* 0x000fe20000400000 */
[----:B------:R-:W-:Y:S01]  /*3cc0*/  F2FP.F16.F32.PACK_AB R28, RZ, R28 ;  /* 0x0000001cff1c723e */ /* 0x000fe200000000ff */
[----:B------:R-:W-:Y:S01]  /*3cd0*/  @P2 STG.E.U16 desc[UR52][R6.64], R26 ;  /* 0x0000001a06002986 */ /* 0x000fe2000c101534 */
[----:B------:R-:W-:Y:S01]  /*3ce0*/  F2FP.F16.F32.PACK_AB R29, RZ, R29 ;  /* 0x0000001dff1d723e */ /* 0x000fe200000000ff */
[-C--:B------:R-:W-:Y:S01]  /*3cf0*/  FMUL R38, R38, R56.reuse ;  /* 0x0000003826267220 */ /* 0x080fe20000400000 */
[----:B------:R-:W-:Y:S01]  /*3d00*/  ISETP.GT.AND P1, PT, R0, 0x8, P1 ;  /* 0x000000080000780c */ /* 0x000fe20000f24270 */
[----:B------:R-:W-:Y:S01]  /*3d10*/  @P3 STG.E.U16 desc[UR52][R6.64+0x2], R27 ;  /* 0x0000021b06003986 */ /* 0x000fe2000c101534 */
[----:B------:R-:W-:Y:S01]  /*3d20*/  ISETP.GT.AND P3, PT, R2, 0x10, PT ;  /* 0x000000100200780c */ /* 0x000fe20003f64270 */
[-C--:B------:R-:W-:Y:S01]  /*3d30*/  FMUL R39, R39, R56.reuse ;  /* 0x0000003827277220 */ /* 0x080fe20000400000 */
[----:B------:R-:W-:Y:S01]  /*3d40*/  ISETP.GT.AND P2, PT, R0, 0x8, P0 ;  /* 0x000000080000780c */ /* 0x000fe20000744270 */
[----:B------:R-:W-:Y:S01]  /*3d50*/  @P5 STG.E.U16 desc[UR52][R4.64+0x10], R28 ;  /* 0x0000101c04005986 */ /* 0x000fe2000c101534 */
[----:B------:R-:W-:Y:S01]  /*3d60*/  ISETP.GT.AND P0, PT, R2, 0x11, PT ;  /* 0x000000110200780c */ /* 0x000fe20003f04270 */
[----:B------:R-:W-:Y:S01]  /*3d70*/  FMUL R40, R40, R56 ;  /* 0x0000003828287220 */ /* 0x000fe20000400000 */
[----:B------:R-:W-:Y:S01]  /*3d80*/  F2FP.F16.F32.PACK_AB R30, RZ, R30 ;  /* 0x0000001eff1e723e */ /* 0x000fe200000000ff */
[----:B------:R-:W-:Y:S01]  /*3d90*/  @P4 STG.E.U16 desc[UR52][R4.64+0x12], R29 ;  /* 0x0000121d04004986 */ /* 0x000fe2000c101534 */
[C---:B------:R-:W-:Y:S01]  /*3da0*/  ISETP.GT.AND P4, PT, R0.reuse, RZ, P3 ;  /* 0x000000ff0000720c */ /* 0x040fe20001f84270 */
[-C--:B------:R-:W-:Y:S01]  /*3db0*/  FMUL R41, R41, R56.reuse ;  /* 0x0000003829297220 */ /* 0x080fe20000400000 */
[----:B------:R-:W-:Y:S01]  /*3dc0*/  ISETP.GT.AND P5, PT, R0, RZ, P0 ;  /* 0x000000ff0000720c */ /* 0x000fe200007a4270 */
[----:B------:R-:W-:Y:S01]  /*3dd0*/  @P1 STG.E.U16 desc[UR52][R6.64+0x10], R30 ;  /* 0x0000101e06001986 */ /* 0x000fe2000c101534 */
[----:B------:R-:W-:Y:S01]  /*3de0*/  F2FP.F16.F32.PACK_AB R31, RZ, R31 ;  /* 0x0000001fff1f723e */ /* 0x000fe200000000ff */
[----:B------:R-:W-:Y:S01]  /*3df0*/  FMUL R42, R42, R56 ;  /* 0x000000382a2a7220 */ /* 0x000fe20000400000 */
[----:B------:R-:W-:Y:S01]  /*3e00*/  F2FP.F16.F32.PACK_AB R32, RZ, R32 ;  /* 0x00000020ff20723e */ /* 0x000fe200000000ff */
[-C--:B------:R-:W-:Y:S01]  /*3e10*/  FMUL R43, R43, R56.reuse ;  /* 0x000000382b2b7220 */ /* 0x080fe20000400000 */
[----:B------:R-:W-:Y:S01]  /*3e20*/  ISETP.GT.AND P1, PT, R0, 0x8, P3 ;  /* 0x000000080000780c */ /* 0x000fe20001f24270 */
[----:B------:R-:W-:Y:S01]  /*3e30*/  @P2 STG.E.U16 desc[UR52][R6.64+0x12], R31 ;  /* 0x0000121f06002986 */ /* 0x000fe2000c101534 */
[----:B------:R-:W-:Y:S01]  /*3e40*/  F2FP.F16.F32.PACK_AB R33, RZ, R33 ;  /* 0x00000021ff21723e */ /* 0x000fe200000000ff */
[-C--:B------:R-:W-:Y:S01]  /*3e50*/  FMUL R44, R44, R56.reuse ;  /* 0x000000382c2c7220 */ /* 0x080fe20000400000 */
[----:B------:R-:W-:Y:S01]  /*3e60*/  ISETP.GT.AND P2, PT, R2, 0x18, PT ;  /* 0x000000180200780c */ /* 0x000fe20003f44270 */
[----:B------:R-:W-:Y:S01]  /*3e70*/  @P4 STG.E.U16 desc[UR52][R4.64+0x20], R32 ;  /* 0x0000202004004986 */ /* 0x000fe2000c101534 */
[----:B------:R-:W-:Y:S01]  /*3e80*/  ISETP.GT.AND P0, PT, R0, 0x8, P0 ;  /* 0x000000080000780c */ /* 0x000fe20000704270 */
[-C--:B------:R-:W-:Y:S01]  /*3e90*/  FMUL R45, R45, R56.reuse ;  /* 0x000000382d2d7220 */ /* 0x080fe20000400000 */
[----:B------:R-:W-:Y:S01]  /*3ea0*/  ISETP.GT.AND P3, PT, R2, 0x19, PT ;  /* 0x000000190200780c */ /* 0x000fe20003f64270 */
[----:B------:R-:W-:Y:S01]  /*3eb0*/  @P5 STG.E.U16 desc[UR52][R4.64+0x22], R33 ;  /* 0x0000222104005986 */ /* 0x000fe2000c101534 */
[----:B------:R-:W-:Y:S01]  /*3ec0*/  ISETP.GT.AND P4, PT, R0, RZ, P2 ;  /* 0x000000ff0000720c */ /* 0x000fe20001784270 */
[----:B------:R-:W-:Y:S01]  /*3ed0*/  FMUL R46, R46, R56 ;  /* 0x000000382e2e7220 */ /* 0x000fe20000400000 */
[----:B------:R-:W-:Y:S01]  /*3ee0*/  F2FP.F16.F32.PACK_AB R34, RZ, R34 ;  /* 0x00000022ff22723e */ /* 0x000fe200000000ff */
[-C--:B------:R-:W-:Y:S01]  /*3ef0*/  FMUL R47, R47, R56.reuse ;  /* 0x000000382f2f7220 */ /* 0x080fe20000400000 */
[----:B------:R-:W-:Y:S01]  /*3f00*/  ISETP.GT.AND P5, PT, R0, RZ, P3 ;  /* 0x000000ff0000720c */ /* 0x000fe20001fa4270 */
[----:B------:R-:W-:Y:S01]  /*3f10*/  FMUL R48, R48, R56 ;  /* 0x0000003830307220 */ /* 0x000fe20000400000 */
[----:B------:R-:W-:Y:S01]  /*3f20*/  F2FP.F16.F32.PACK_AB R35, RZ, R35 ;  /* 0x00000023ff23723e */ /* 0x000fe200000000ff */
[----:B------:R-:W-:Y:S01]  /*3f30*/  @P1 STG.E.U16 desc[UR52][R6.64+0x20], R34 ;  /* 0x0000202206001986 */ /* 0x000fe2000c101534 */
[----:B------:R-:W-:Y:S01]  /*3f40*/  F2FP.F16.F32.PACK_AB R36, RZ, R36 ;  /* 0x00000024ff24723e */ /* 0x000fe200000000ff */
[-C--:B------:R-:W-:Y:S01]  /*3f50*/  FMUL R49, R49, R56.reuse ;  /* 0x0000003831317220 */ /* 0x080fe20000400000 */
[C---:B------:R-:W-:Y:S01]  /*3f60*/  ISETP.GT.AND P1, PT, R0.reuse, 0x8, P2 ;  /* 0x000000080000780c */ /* 0x040fe20001724270 */
[----:B------:R-:W-:Y:S01]  /*3f70*/  @P0 STG.E.U16 desc[UR52][R6.64+0x22], R35 ;  /* 0x0000222306000986 */ /* 0x000fe2000c101534 */
[----:B------:R-:W-:Y:S01]  /*3f80*/  ISETP.GT.AND P2, PT, R0, 0x8, P3 ;  /* 0x000000080000780c */ /* 0x000fe20001f44270 */
[-C--:B------:R-:W-:Y:S01]  /*3f90*/  FMUL R50, R50, R56.reuse ;  /* 0x0000003832327220 */ /* 0x080fe20000400000 */
[----:B------:R-:W-:Y:S01]  /*3fa0*/  F2FP.F16.F32.PACK_AB R37, RZ, R37 ;  /* 0x00000025ff25723e */ /* 0x000fe200000000ff */
[----:B------:R-:W-:Y:S01]  /*3fb0*/  @P4 STG.E.U16 desc[UR52][R4.64+0x30], R36 ;  /* 0x0000302404004986 */ /* 0x000fe2000c101534 */
[C---:B------:R-:W-:Y:S01]  /*3fc0*/  ISETP.GT.AND P3, PT, R2.reuse, 0x20, PT ;  /* 0x000000200200780c */ /* 0x040fe20003f64270 */
[-C--:B------:R-:W-:Y:S01]  /*3fd0*/  FMUL R51, R51, R56.reuse ;  /* 0x0000003833337220 */ /* 0x080fe20000400000 */
[----:B------:R-:W-:Y:S01]  /*3fe0*/  ISETP.GT.AND P0, PT, R2, 0x21, PT ;  /* 0x000000210200780c */ /* 0x000fe20003f04270 */
[----:B------:R-:W-:Y:S01]  /*3ff0*/  @P5 STG.E.U16 desc[UR52][R4.64+0x32], R37 ;  /* 0x0000322504005986 */ /* 0x000fe2000c101534 */
        /* <DEDUP_REMOVED lines=10> */
[----:B------:R-:W-:-:S02]  /*40a0*/  F2FP.F16.F32.PACK_AB R41, RZ, R41 ;  /* 0x00000029ff29723e */ /* 0x000fc400000000ff */
[C---:B------:R-:W-:Y:S01]  /*40b0*/  ISETP.GT.AND P1, PT, R0.reuse, 0x8, P3 ;  /* 0x000000080000780c */ /* 0x040fe20001f24270 */
[----:B------:R-:W-:Y:S01]  /*40c0*/  @P2 STG.E.U16 desc[UR52][R6.64+0x32], R39 ;  /* 0x0000322706002986 */ /* 0x000fe2000c101534 */
[----:B------:R-:W-:Y:S02]  /*40d0*/  ISETP.GT.AND P0, PT, R0, 0x8, P0 ;  /* 0x000000080000780c */ /* 0x000fe40000704270 */
[----:B------:R-:W-:Y:S01]  /*40e0*/  F2FP.F16.F32.PACK_AB R42, RZ, R42 ;  /* 0x0000002aff2a723e */ /* 0x000fe200000000ff */
[----:B------:R-:W-:Y:S01]  /*40f0*/  @P4 STG.E.U16 desc[UR52][R4.64+0x40], R40 ;  /* 0x0000402804004986 */ /* 0x000fe2000c101534 */
[C---:B------:R-:W-:Y:S02]  /*4100*/  ISETP.GT.AND P4, PT, R2.reuse, 0x28, PT ;  /* 0x000000280200780c */ /* 0x040fe40003f84270 */
[----:B------:R-:W-:Y:S01]  /*4110*/  F2FP.F16.F32.PACK_AB R43, RZ, R43 ;  /* 0x0000002bff2b723e */ /* 0x000fe200000000ff */
[----:B------:R-:W-:Y:S01]  /*4120*/  @P5 STG.E.U16 desc[UR52][R4.64+0x42], R41 ;  /* 0x0000422904005986 */ /* 0x000fe2000c101534 */
[----:B------:R-:W-:-:S02]  /*4130*/  ISETP.GT.AND P5, PT, R2, 0x29, PT ;  /* 0x000000290200780c */ /* 0x000fc40003fa4270 */
[C---:B------:R-:W-:Y:S01]  /*4140*/  ISETP.GT.AND P2, PT, R0.reuse, RZ, P4 ;  /* 0x000000ff0000720c */ /* 0x040fe20002744270 */
[----:B------:R-:W-:Y:S01]  /*4150*/  @P1 STG.E.U16 desc[UR52][R6.64+0x40], R42 ;  /* 0x0000402a06001986 */ /* 0x000fe2000c101534 */
[----:B------:R-:W-:Y:S02]  /*4160*/  ISETP.GT.AND P6, PT, R0, RZ, P5 ;  /* 0x000000ff0000720c */ /* 0x000fe40002fc4270 */
[----:B------:R-:W-:Y:S01]  /*4170*/  F2FP.F16.F32.PACK_AB R44, RZ, R44 ;  /* 0x0000002cff2c723e */ /* 0x000fe200000000ff */
[----:B------:R-:W-:Y:S01]  /*4180*/  @P0 STG.E.U16 desc[UR52][R6.64+0x42], R43 ;  /* 0x0000422b06000986 */ /* 0x000fe2000c101534 */
[C---:B------:R-:W-:Y:S02]  /*4190*/  ISETP.GT.AND P3, PT, R2.reuse, 0x30, PT ;  /* 0x000000300200780c */ /* 0x040fe40003f64270 */
[C---:B------:R-:W-:Y:S02]  /*41a0*/  ISETP.GT.AND P1, PT, R2.reuse, 0x38, PT ;  /* 0x000000380200780c */ /* 0x040fe40003f24270 */
[----:B------:R-:W-:-:S02]  /*41b0*/  ISETP.GT.AND P0, PT, R2, 0x39, PT ;  /* 0x000000390200780c */ /* 0x000fc40003f04270 */
[----:B------:R-:W-:Y:S01]  /*41c0*/  ISETP.GT.AND P4, PT, R0, 0x8, P4 ;  /* 0x000000080000780c */ /* 0x000fe20002784270 */
[----:B------:R-:W-:Y:S01]  /*41d0*/  @P2 STG.E.U16 desc[UR52][R4.64+0x50], R44 ;  /* 0x0000502c04002986 */ /* 0x000fe2000c101534 */
[----:B------:R-:W-:Y:S01]  /*41e0*/  ISETP.GT.AND P2, PT, R2, 0x31, PT ;  /* 0x000000310200780c */ /* 0x000fe20003f44270 */
[----:B------:R-:W-:Y:S01]  /*41f0*/  @P6 IMAD.MOV.U32 R2, RZ, RZ, R4 ;  /* 0x000000ffff026224 */ /* 0x000fe200078e0004 */
[----:B------:R-:W-:Y:S01]  /*4200*/  F2FP.F16.F32.PACK_AB R45, RZ, R45 ;  /* 0x0000002dff2d723e */ /* 0x000fe200000000ff */
[----:B------:R-:W-:Y:S01]  /*4210*/  @P6 IMAD.MOV.U32 R3, RZ, RZ, R5 ;  /* 0x000000ffff036224 */ /* 0x000fe200078e0005 */
[----:B------:R-:W-:Y:S02]  /*4220*/  F2FP.F16.F32.PACK_AB R46, RZ, R46 ;  /* 0x0000002eff2e723e */ /* 0x000fe400000000ff */
[----:B------:R-:W-:Y:S02]  /*4230*/  F2FP.F16.F32.PACK_AB R47, RZ, R47 ;  /* 0x0000002fff2f723e */ /* 0x000fe400000000ff */
[----:B------:R0:W-:Y:S01]  /*4240*/  @P6 STG.E.U16 desc[UR52][R2.64+0x52], R45 ;  /* 0x0000522d02006986 */ /* 0x0001e2000c101534 */
[----:B------:R-:W-:-:S02]  /*4250*/  ISETP.GT.AND P6, PT, R0, 0x8, P5 ;  /* 0x000000080000780c */ /* 0x000fc40002fc4270 */
[C---:B------:R-:W-:Y:S02]  /*4260*/  ISETP.GT.AND P5, PT, R0.reuse, RZ, P3 ;  /* 0x000000ff0000720c */ /* 0x040fe40001fa4270 */
[----:B------:R-:W-:Y:S02]  /*4270*/  ISETP.GT.AND P3, PT, R0, 0x8, P3 ;  /* 0x000000080000780c */ /* 0x000fe40001f64270 */
[----:B------:R-:W-:Y:S02]  /*4280*/  F2FP.F16.F32.PACK_AB R48, RZ, R48 ;  /* 0x00000030ff30723e */ /* 0x000fe400000000ff */
[----:B------:R-:W-:Y:S02]  /*4290*/  F2FP.F16.F32.PACK_AB R49, RZ, R49 ;  /* 0x00000031ff31723e */ /* 0x000fe400000000ff */
[----:B------:R-:W-:Y:S01]  /*42a0*/  F2FP.F16.F32.PACK_AB R50, RZ, R50 ;  /* 0x00000032ff32723e */ /* 0x000fe200000000ff */
[----:B0-----:R-:W-:Y:S01]  /*42b0*/  @P4 IMAD.MOV.U32 R2, RZ, RZ, R6 ;  /* 0x000000ffff024224 */ /* 0x001fe200078e0006 */
[----:B------:R-:W-:Y:S01]  /*42c0*/  F2FP.F16.F32.PACK_AB R51, RZ, R51 ;  /* 0x00000033ff33723e */ /* 0x000fe200000000ff */
[----:B------:R-:W-:Y:S01]  /*42d0*/  @P4 IMAD.MOV.U32 R3, RZ, RZ, R7 ;  /* 0x000000ffff034224 */ /* 0x000fe200078e0007 */
[----:B------:R-:W-:-:S02]  /*42e0*/  F2FP.F16.F32.PACK_AB R52, RZ, R52 ;  /* 0x00000034ff34723e */ /* 0x000fc400000000ff */
[----:B------:R-:W-:Y:S02]  /*42f0*/  F2FP.F16.F32.PACK_AB R53, RZ, R53 ;  /* 0x00000035ff35723e */ /* 0x000fe400000000ff */
[----:B------:R0:W-:Y:S01]  /*4300*/  @P4 STG.E.U16 desc[UR52][R2.64+0x50], R46 ;  /* 0x0000502e02004986 */ /* 0x0001e2000c101534 */
[C---:B------:R-:W-:Y:S02]  /*4310*/  ISETP.GT.AND P4, PT, R0.reuse, RZ, P2 ;  /* 0x000000ff0000720c */ /* 0x040fe40001784270 */
[----:B------:R-:W-:Y:S02]  /*4320*/  ISETP.GT.AND P2, PT, R0, 0x8, P2 ;  /* 0x000000080000780c */ /* 0x000fe40001744270 */
[----:B------:R-:W-:Y:S02]  /*4330*/  F2FP.F16.F32.PACK_AB R54, RZ, R54 ;  /* 0x00000036ff36723e */ /* 0x000fe400000000ff */
[----:B------:R-:W-:Y:S01]  /*4340*/  F2FP.F16.F32.PACK_AB R55, RZ, R55 ;  /* 0x00000037ff37723e */ /* 0x000fe200000000ff */
[----:B0-----:R-:W-:-:S02]  /*4350*/  @P6 IMAD.MOV.U32 R2, RZ, RZ, R6 ;  /* 0x000000ffff026224 */ /* 0x001fc400078e0006 */
[----:B------:R-:W-:-:S05]  /*4360*/  @P6 IMAD.MOV.U32 R3, RZ, RZ, R7 ;  /* 0x000000ffff036224 */ /* 0x000fca00078e0007 */
[----:B------:R0:W-:Y:S01]  /*4370*/  @P6 STG.E.U16 desc[UR52][R2.64+0x52], R47 ;  /* 0x0000522f02006986 */ /* 0x0001e2000c101534 */
[C---:B------:R-:W-:Y:S02]  /*4380*/  ISETP.GT.AND P6, PT, R0.reuse, RZ, P0 ;  /* 0x000000ff0000720c */ /* 0x040fe400007c4270 */
[----:B------:R-:W-:Y:S01]  /*4390*/  ISETP.GT.AND P0, PT, R0, 0x8, P0 ;  /* 0x000000080000780c */ /* 0x000fe20000704270 */
[----:B0-----:R-:W-:Y:S02]  /*43a0*/  @P5 IMAD.MOV.U32 R2, RZ, RZ, R4 ;  /* 0x000000ffff025224 */ /* 0x001fe400078e0004 */
[----:B------:R-:W-:-:S05]  /*43b0*/  @P5 IMAD.MOV.U32 R3, RZ, RZ, R5 ;  /* 0x000000ffff035224 */ /* 0x000fca00078e0005 */
[----:B------:R0:W-:Y:S01]  /*43c0*/  @P5 STG.E.U16 desc[UR52][R2.64+0x60], R48 ;  /* 0x0000603002005986 */ /* 0x0001e2000c101534 */
[C---:B------:R-:W-:Y:S02]  /*43d0*/  ISETP.GT.AND P5, PT, R0.reuse, RZ, P1 ;  /* 0x000000ff0000720c */ /* 0x040fe40000fa4270 */
[----:B------:R-:W-:Y:S01]  /*43e0*/  ISETP.GT.AND P1, PT, R0, 0x8, P1 ;  /* 0x000000080000780c */ /* 0x000fe20000f24270 */
[----:B0-----:R-:W-:Y:S02]  /*43f0*/  @P4 IMAD.MOV.U32 R2, RZ, RZ, R4 ;  /* 0x000000ffff024224 */ /* 0x001fe400078e0004 */
[----:B------:R-:W-:-:S05]  /*4400*/  @P4 IMAD.MOV.U32 R3, RZ, RZ, R5 ;  /* 0x000000ffff034224 */ /* 0x000fca00078e0005 */
[----:B------:R0:W-:Y:S02]  /*4410*/  @P4 STG.E.U16 desc[UR52][R2.64+0x62], R49 ;  /* 0x0000623102004986 */ /* 0x0001e4000c101534 */
        /* <DEDUP_REMOVED lines=8> */
[----:B------:R0:W-:Y:S04]  /*44a0*/  @P5 STG.E.U16 desc[UR52][R2.64+0x70], R52 ;  /* 0x0000703402005986 */ /* 0x0001e8000c101534 */
[----:B------:R1:W-:Y:S01]  /*44b0*/  @P6 STG.E.U16 desc[UR52][R4.64+0x72], R53 ;  /* 0x0000723504006986 */ /* 0x0003e2000c101534 */
[----:B0-----:R-:W-:Y:S02]  /*44c0*/  @P1 IMAD.MOV.U32 R2, RZ, RZ, R6 ;  /* 0x000000ffff021224 */ /* 0x001fe400078e0006 */
[----:B------:R-:W-:-:S05]  /*44d0*/  @P1 IMAD.MOV.U32 R3, RZ, RZ, R7 ;  /* 0x000000ffff031224 */ /* 0x000fca00078e0007 */
[----:B------:R1:W-:Y:S04]  /*44e0*/  @P1 STG.E.U16 desc[UR52][R2.64+0x70], R54 ;  /* 0x0000703602001986 */ /* 0x0003e8000c101534 */
[----:B------:R1:W-:Y:S02]  /*44f0*/  @P0 STG.E.U16 desc[UR52][R6.64+0x72], R55 ;  /* 0x0000723706000986 */ /* 0x0003e4000c101534 */
.L_x_97:
[----:B------:R-:W-:Y:S05]  /*4500*/  BSYNC B0 ;  /* 0x0000000000007941 */ /* 0x000fea0003800000 */
.L_x_35:
[----:B01----:R-:W-:Y:S01]  /*4510*/  IMAD.U32 R2, RZ, RZ, UR50 ;  /* 0x00000032ff027e24 */ /* 0x003fe2000f8e00ff */
[----:B------:R-:W-:Y:S01]  /*4520*/  ULDC.64 UR4, c[0x0][0x650] ;  /* 0x0001940000047ab9 */ /* 0x000fe20000000a00 */
[----:B------:R-:W-:Y:S01]  /*4530*/  IMAD.U32 R0, RZ, RZ, UR37 ;  /* 0x00000025ff007e24 */ /* 0x000fe2000f8e00ff */
[----:B------:R0:W-:Y:S01]  /*4540*/  SYNCS.ARRIVE.TRANS64.A1T0 RZ, [R64+UR44], RZ ;  /* 0x000000ff40ff79a7 */ /* 0x0001e2000810002c */
[----:B------:R-:W-:Y:S01]  /*4550*/  IMAD.U32 R3, RZ, RZ, UR51 ;  /* 0x00000033ff037e24 */ /* 0x000fe2000f8e00ff */
[C---:B------:R-:W-:Y:S01]  /*4560*/  LEA R16, P0, R2.reuse, R16, 0x1 ;  /* 0x0000001002107211 */ /* 0x040fe200078008ff */
[----:B----45:R-:W-:Y:S02]  /*4570*/  IMAD.MOV.U32 R18, RZ, RZ, -0x1 ;  /* 0xffffffffff127424 */ /* 0x030fe400078e00ff */
[----:B------:R-:W-:Y:S01]  /*4580*/  IMAD.MOV.U32 R19, RZ, RZ, -0x1 ;  /* 0xffffffffff137424 */ /* 0x000fe200078e00ff */
[----:B------:R-:W-:Y:S01]  /*4590*/  LEA.HI.X R17, R2, R17, R0, 0x1, P0 ;  /* 0x0000001102117211 */ /* 0x000fe200000f0c00 */
[----:B------:R-:W-:Y:S01]  /*45a0*/  IMAD.MOV.U32 R2, RZ, RZ, -0x1 ;  /* 0xffffffffff027424 */ /* 0x000fe200078e00ff */
[----:B------:R-:W-:-:S02]  /*45b0*/  ISETP.GE.U32.AND P0, PT, R16, UR4, PT ;  /* 0x0000000410007c0c */ /* 0x000fc4000bf06070 */
[----:B------:R-:W-:Y:S02]  /*45c0*/  PRMT R0, RZ, 0x7610, R0 ;  /* 0x00007610ff007816 */ /* 0x000fe40000000000 */
[----:B------:R-:W-:-:S13]  /*45d0*/  ISETP.GE.U32.AND.EX P0, PT, R17, UR5, PT, P0 ;  /* 0x0000000511007c0c */ /* 0x000fda000bf06100 */
[----:B0-----:R-:W-:Y:S05]  /*45e0*/  @P0 BRA `(.L_x_98) ;  /* 0x00000004008c0947 */ /* 0x001fea0003800000 */
[----:B------:R-:W0:Y:S01]  /*45f0*/  S2UR UR6, SR_CTAID.X ;  /* 0x00000000000679c3 */ /* 0x000e220000002500 */
[----:B------:R-:W-:Y:S01]  /*4600*/  ULDC.64 UR4, c[0x0][0x628] ;  /* 0x00018a0000047ab9 */ /* 0x000fe20000000a00 */
[----:B------:R-:W-:Y:S01]  /*4610*/  ULDC UR7, c[0x0][0x150] ;  /* 0x0000540000077ab9 */ /* 0x000fe20000000800 */
[----:B------:R-:W-:Y:S01]  /*4620*/  ISETP.NE.U32.AND P0, PT, RZ, UR4, PT ;  /* 0x00000004ff007c0c */ /* 0x000fe2000bf05070 */
[----:B------:R-:W-:Y:S01]  /*4630*/  ULDC UR15, c[0x0][0x630] ;  /* 0x00018c00000f7ab9 */ /* 0x000fe20000000800 */
[C---:B------:R-:W-:Y:S01]  /*4640*/  R2UR UR16, R16.reuse ;  /* 0x00000000101072ca */ /* 0x040fe200000e0000 */
[----:B------:R-:W-:Y:S01]  /*4650*/  ULDC UR18, c[0x0][0x154] ;  /* 0x0000550000127ab9 */ /* 0x000fe20000000800 */
[----:B------:R-:W-:Y:S01]  /*4660*/  ISETP.NE.AND.EX P0, PT, RZ, UR5, PT, P0 ;  /* 0x00000005ff007c0c */ /* 0x000fe2000bf05300 */
[----:B------:R-:W1:Y:S01]  /*4670*/  S2UR UR20, SR_CTAID.Y ;  /* 0x00000000001479c3 */ /* 0x000e620000002600 */
[----:B------:R-:W-:Y:S02]  /*4680*/  R2UR UR17, R17 ;  /* 0x00000000111172ca */ /* 0x000fe400000e0000 */
[----:B------:R-:W-:-:S02]  /*4690*/  R2UR UR12, R16 ;  /* 0x00000000100c72ca */ /* 0x000fc400000e0000 */
[----:B------:R-:W-:Y:S02]  /*46a0*/  R2UR UR13, R17 ;  /* 0x00000000110d72ca */ /* 0x000fe400000e0000 */
[----:B0-----:R-:W-:-:S05]  /*46b0*/  I2FP.F32.U32 R0, UR6 ;  /* 0x0000000600007c45 */ /* 0x001fca0008201000 */
[----:B------:R-:W-:-:S04]  /*46c0*/  FMUL R0, R0, UR7 ;  /* 0x0000000700007c20 */ /* 0x000fc80008400000 */
[----:B------:R0:W4:Y:S01]  /*46d0*/  F2I.U32.TRUNC.NTZ R2, R0 ;  /* 0x0000000000027305 */ /* 0x000122000020f000 */
[----:B-1----:R-:W-:Y:S05]  /*46e0*/  @!P0 BRA `(.L_x_99) ;  /* 0x0000000000308947 */ /* 0x002fea0003800000 */
        /* <DEDUP_REMOVED lines=12> */
.L_x_99:
[----:B------:R-:W-:Y:S01]  /*47b0*/  USHF.R.U64 UR12, UR12, UR15, UR13 ;  /* 0x0000000f0c0c7299 */ /* 0x000fe2000800120d */
[----:B0-----:R-:W-:Y:S01]  /*47c0*/  I2FP.F32.U32 R0, UR20 ;  /* 0x0000001400007c45 */ /* 0x001fe20008201000 */
[----:B------:R-:W-:Y:S02]  /*47d0*/  USHF.R.U32.HI UR4, URZ, UR15, UR13 ;  /* 0x0000000f3f047299 */ /* 0x000fe4000801160d */
[----:B------:R-:W-:Y:S02]  /*47e0*/  UIADD3 UR7, UP0, URZ, -UR12, URZ ;  /* 0x8000000c3f077290 */ /* 0x000fe4000ff1e03f */
[----:B------:R-:W-:Y:S01]  /*47f0*/  FMUL R0, R0, UR18 ;  /* 0x0000001200007c20 */ /* 0x000fe20008400000 */
[----:B------:R-:W-:Y:S01]  /*4800*/  ULDC.64 UR10, c[0x0][0x620] ;  /* 0x00018800000a7ab9 */ /* 0x000fe20000000a00 */
[----:B------:R-:W-:Y:S01]  /*4810*/  UIADD3.X UR4, URZ, ~UR4, URZ, UP0, !UPT ;  /* 0x800000043f047290 */ /* 0x000fe200087fe43f */
[----:B------:R-:W-:Y:S01]  /*4820*/  UMOV UR8, UR16 ;  /* 0x0000001000087c82 */ /* 0x000fe20008000000 */
[----:B------:R-:W-:-:S02]  /*4830*/  UMOV UR9, UR17 ;  /* 0x0000001100097c82 */ /* 0x000fc40008000000 */
[----:B------:R-:W0:Y:S01]  /*4840*/  F2I.U32.TRUNC.NTZ R0, R0 ;  /* 0x0000000000007305 */ /* 0x000e22000020f000 */
[----:B------:R-:W-:Y:S01]  /*4850*/  UIMAD UR4, UR4, UR10, URZ ;  /* 0x0000000a040472a4 */ /* 0x000fe2000f8e023f */
[----:B----4-:R-:W-:Y:S01]  /*4860*/  R2UR UR17, R2 ;  /* 0x00000000021172ca */ /* 0x010fe200000e0000 */
[----:B------:R-:W-:Y:S02]  /*4870*/  UIMAD.WIDE.U32 UR8, UR7, UR10, UR8 ;  /* 0x0000000a070872a5 */ /* 0x000fe4000f8e0008 */
[----:B------:R-:W-:Y:S01]  /*4880*/  UIMAD UR7, UR7, UR11, UR4 ;  /* 0x0000000b070772a4 */ /* 0x000fe2000f8e0204 */
[----:B------:R-:W-:Y:S01]  /*4890*/  ULDC UR23, c[0x0][0x658] ;  /* 0x0001960000177ab9 */ /* 0x000fe20000000800 */
[----:B------:R-:W-:Y:S02]  /*48a0*/  UMOV UR15, 0xffffffff ;  /* 0xffffffff000f7882 */ /* 0x000fe40000000000 */
[----:B------:R-:W-:Y:S01]  /*48b0*/  UIADD3 UR7, UR9, UR7, URZ ;  /* 0x0000000709077290 */ /* 0x000fe2000fffe03f */
[----:B------:R-:W-:Y:S01]  /*48c0*/  ULDC UR10, c[0x0][0x618] ;  /* 0x00018600000a7ab9 */ /* 0x000fe20000000800 */
[----:B------:R-:W-:Y:S01]  /*48d0*/  ULDC.64 UR4, c[0x0][0x640] ;  /* 0x0001900000047ab9 */ /* 0x000fe20000000a00 */
[----:B------:R-:W-:Y:S01]  /*48e0*/  USHF.L.U32 UR19, UR15, UR23, URZ ;  /* 0x000000170f137299 */ /* 0x000fe2000800063f */
[----:B------:R-:W-:Y:S01]  /*48f0*/  ISETP.NE.U32.AND P0, PT, RZ, UR4, PT ;  /* 0x00000004ff007c0c */ /* 0x000fe2000bf05070 */
[----:B------:R-:W-:Y:S01]  /*4900*/  USHF.R.U64 UR15, UR8, UR10, UR7 ;  /* 0x0000000a080f7299 */ /* 0x000fe20008001207 */
[----:B0-----:R-:W-:Y:S01]  /*4910*/  R2UR UR11, R0 ;  /* 0x00000000000b72ca */ /* 0x001fe200000e0000 */
[----:B------:R-:W-:Y:S01]  /*4920*/  USHF.R.U32.HI UR7, URZ, UR10, UR7 ;  /* 0x0000000a3f077299 */ /* 0x000fe20008011607 */
[----:B------:R-:W-:Y:S01]  /*4930*/  ISETP.NE.AND.EX P0, PT, RZ, UR5, PT, P0 ;  /* 0x00000005ff007c0c */ /* 0x000fe2000bf05300 */
[----:B------:R-:W-:Y:S01]  /*4940*/  ULDC UR22, c[0x0][0x608] ;  /* 0x0001820000167ab9 */ /* 0x000fe20000000800 */
[----:B------:R-:W-:-:S02]  /*4950*/  UIADD3 UR8, -UR17, URZ, URZ ;  /* 0x0000003f11087290 */ /* 0x000fc4000fffe13f */
[----:B------:R-:W-:Y:S02]  /*4960*/  USHF.R.U64 UR18, UR15, UR22, UR7 ;  /* 0x000000160f127299 */ /* 0x000fe40008001207 */
[----:B------:R-:W-:Y:S01]  /*4970*/  USHF.R.U32.HI UR7, URZ, UR22, UR7 ;  /* 0x000000163f077299 */ /* 0x000fe20008011607 */
[----:B------:R-:W-:Y:S01]  /*4980*/  UMOV UR16, 0x1 ;  /* 0x0000000100107882 */ /* 0x000fe20000000000 */
[----:B------:R-:W-:Y:S02]  /*4990*/  ULDC UR21, c[0x0][0x144] ;  /* 0x0000510000157ab9 */ /* 0x000fe40000000800 */
[----:B------:R-:W-:Y:S01]  /*49a0*/  USHF.R.U64 UR17, UR18, UR23, UR7 ;  /* 0x0000001712117299 */ /* 0x000fe20008001207 */
[----:B------:R-:W-:Y:S01]  /*49b0*/  ULDC UR13, c[0x0][0x600] ;  /* 0x00018000000d7ab9 */ /* 0x000fe20000000800 */
[----:B------:R-:W-:Y:S02]  /*49c0*/  UIADD3 UR22, -UR11, URZ, URZ ;  /* 0x0000003f0b167290 */ /* 0x000fe4000fffe13f */
[----:B------:R-:W-:-:S02]  /*49d0*/  USHF.L.U32 UR16, UR16, UR23, URZ ;  /* 0x0000001710107299 */ /* 0x000fc4000800063f */
[----:B------:R-:W-:Y:S02]  /*49e0*/  USHF.R.U32.HI UR11, URZ, UR23, UR7 ;  /* 0x000000173f0b7299 */ /* 0x000fe40008011607 */
[----:B------:R-:W-:Y:S02]  /*49f0*/  UIADD3 UR14, UR13, -0x1, URZ ;  /* 0xffffffff0d0e7890 */ /* 0x000fe4000fffe03f */
[----:B------:R-:W-:Y:S02]  /*4a00*/  ULOP3.LUT UR19, URZ, UR19, URZ, 0x33, !UPT ;  /* 0x000000133f137292 */ /* 0x000fe4000f8e333f */
[----:B------:R-:W-:Y:S01]  /*4a10*/  UIMAD UR23, UR21, UR8, UR6 ;  /* 0x00000008151772a4 */ /* 0x000fe2000f8e0206 */
[----:B------:R-:W-:Y:S01]  /*4a20*/  ULDC UR26, c[0x0][0x148] ;  /* 0x00005200001a7ab9 */ /* 0x000fe20000000800 */
[----:B------:R-:W-:Y:S01]  /*4a30*/  ULDC UR24, c[0x0][0x648] ;  /* 0x0001920000187ab9 */ /* 0x000fe20000000800 */
[----:B------:R-:W-:Y:S01]  /*4a40*/  ULDC UR25, c[0x0][0x638] ;  /* 0x00018e0000197ab9 */ /* 0x000fe20000000800 */
        /* <DEDUP_REMOVED lines=12> */
.L_x_100:
[----:B------:R-:W-:Y:S01]  /*4b10*/  UISETP.NE.AND UP0, UPT, UR38, URZ, UPT ;  /* 0x0000003f2600728c */ /* 0x000fe2000bf05270 */
[----:B------:R-:W-:Y:S01]  /*4b20*/  IMAD.MOV.U32 R0, RZ, RZ, 0x1 ;  /* 0x00000001ff007424 */ /* 0x000fe200078e00ff */
[----:B------:R-:W-:Y:S01]  /*4b30*/  USHF.R.U64 UR4, UR10, UR24, UR11 ;  /* 0x000000180a047299 */ /* 0x000fe2000800120b */
[----:B------:R-:W-:Y:S01]  /*4b40*/  IMAD.U32 R19, RZ, RZ, UR12 ;  /* 0x0000000cff137e24 */ /* 0x000fe2000f8e00ff */
[----:B------:R-:W-:Y:S02]  /*4b50*/  ULOP3.LUT UR19, UR18, UR19, URZ, 0xc0, !UPT ;  /* 0x0000001312137292 */ /* 0x000fe4000f8ec03f */
[----:B------:R-:W-:Y:S02]  /*4b60*/  UIADD3 UR5, -UR4, URZ, URZ ;  /* 0x0000003f04057290 */ /* 0x000fe4000fffe13f */
[----:B------:R-:W-:Y:S02]  /*4b70*/  ULOP3.LUT UR14, UR15, UR14, URZ, 0xc0, !UPT ;  /* 0x0000000e0f0e7292 */ /* 0x000fe4000f8ec03f */
[----:B------:R-:W-:-:S02]  /*4b80*/  UIMAD UR4, UR16, UR4, UR19 ;  /* 0x00000004100472a4 */ /* 0x000fc4000f8e0213 */
[----:B------:R-:W-:Y:S02]  /*4b90*/  @UP0 UIMAD UR23, UR26, UR22, UR20 ;  /* 0x000000161a1702a4 */ /* 0x000fe4000f8e0214 */
[----:B------:R-:W-:-:S03]  /*4ba0*/  UIMAD UR17, UR5, UR25, UR17 ;  /* 0x00000019051172a4 */ /* 0x000fc6000f8e0211 */
[----:B------:R-:W-:Y:S01]  /*4bb0*/  ULDC UR5, c[0x0][0x610] ;  /* 0x0001840000057ab9 */ /* 0x000fe20000000800 */
[----:B------:R-:W-:Y:S02]  /*4bc0*/  UIMAD UR17, UR17, UR13, UR14 ;  /* 0x0000000d111172a4 */ /* 0x000fe4000f8e020e */
[----:B------:R-:W-:-:S04]  /*4bd0*/  UIMAD UR4, UR4, UR5, UR23 ;  /* 0x00000005040472a4 */ /* 0x000fc8000f8e0217 */
[----:B------:R-:W-:Y:S02]  /*4be0*/  USEL UR5, UR17, UR4, !UP0 ;  /* 0x0000000411057287 */ /* 0x000fe4000c000000 */
[----:B------:R-:W-:-:S04]  /*4bf0*/  USEL UR4, UR4, UR17, !UP0 ;  /* 0x0000001104047287 */ /* 0x000fc8000c000000 */
[----:B------:R-:W-:Y:S02]  /*4c00*/  IMAD.U32 R2, RZ, RZ, UR5 ;  /* 0x00000005ff027e24 */ /* 0x000fe4000f8e00ff */
[----:B------:R-:W-:-:S07]  /*4c10*/  IMAD.U32 R18, RZ, RZ, UR4 ;  /* 0x00000004ff127e24 */ /* 0x000fce000f8e00ff */
.L_x_98:
[----:B------:R-:W-:Y:S02]  /*4c20*/  LOP3.LUT P0, RZ, R0, 0xff, RZ, 0xc0, !PT ;  /* 0x000000ff00ff7812 */ /* 0x000fe4000780c0ff */
[----:B------:R-:W-:-:S11]  /*4c30*/  LOP3.LUT R70, R70, 0x1, RZ, 0x3c, !PT ;  /* 0x0000000146467812 */ /* 0x000fd600078e3cff */
[----:B------:R-:W-:Y:S05]  /*4c40*/  @P0 BRA `(.L_x_101) ;  /* 0xffffffc800f00947 */ /* 0x000fea000383ffff */
[----:B------:R-:W-:Y:S05]  /*4c50*/  EXIT ;  /* 0x000000000000794d */ /* 0x000fea0003800000 */
.L_x_16:
[----:B------:R-:W-:-:S08]  /*4c60*/  ISETP.NE.AND P0, PT, RZ, UR6, PT ;  /* 0x00000006ff007c0c */ /* 0x000fd0000bf05270 */
[----:B------:R-:W0:-:S00]  /*4c70*/  USETMAXREG.DEALLOC.CTAPOOL 0x28 ;  /* 0x00000028000079c8 */ /* 0x000e0000080e0500 */
[----:B------:R-:W-:Y:S05]  /*4c80*/  @P0 EXIT ;  /* 0x000000000000094d */ /* 0x000fea0003800000 */
[----:B0-----:R-:W-:Y:S01]  /*4c90*/  LOP3.LUT P0, RZ, R4, 0xff, RZ, 0xc0, !PT ;  /* 0x000000ff04ff7812 */ /* 0x001fe2000780c0ff */
[----:B------:R-:W-:Y:S02]  /*4ca0*/  IMAD.MOV.U32 R9, RZ, RZ, 0x1 ;  /* 0x00000001ff097424 */ /* 0x000fe400078e00ff */
[----:B------:R-:W-:-:S10]  /*4cb0*/  IMAD.MOV.U32 R8, RZ, RZ, RZ ;  /* 0x000000ffff087224 */ /* 0x000fd400078e00ff */
[----:B------:R-:W-:Y:S05]  /*4cc0*/  @!P0 BRA `(.L_x_102) ;  /* 0x0000000c006c8947 */ /* 0x000fea0003800000 */
[----:B------:R-:W0:Y:S01]  /*4cd0*/  S2UR UR7, SR_CgaCtaId ;  /* 0x00000000000779c3 */ /* 0x000e220000008800 */
[----:B------:R-:W-:Y:S01]  /*4ce0*/  UMOV UR9, 0x1 ;  /* 0x0000000100097882 */ /* 0x000fe20000000000 */
[----:B------:R-:W-:Y:S01]  /*4cf0*/  LOP3.LUT P0, RZ, R0, 0x1f, RZ, 0xc0, !PT ;  /* 0x0000001f00ff7812 */ /* 0x000fe2000780c0ff */
[----:B------:R-:W-:Y:S01]  /*4d00*/  ULDC UR5, c[0x0][0x658] ;  /* 0x0001960000057ab9 */ /* 0x000fe20000000800 */
[----:B------:R-:W-:Y:S01]  /*4d10*/  UMOV UR8, 0xffffffff ;  /* 0xffffffff00087882 */ /* 0x000fe20000000000 */
[----:B------:R-:W-:Y:S01]  /*4d20*/  BSSY B0, `(.L_x_102) ;  /* 0x00000d5000007945 */ /* 0x000fe20003800000 */
[----:B------:R-:W-:Y:S01]  /*4d30*/  USHF.L.U32 UR8, UR8, UR5, URZ ;  /* 0x0000000508087299 */ /* 0x000fe2000800063f */
[C---:B------:R-:W-:Y:S01]  /*4d40*/  ISETP.NE.AND P3, PT, R3.reuse, RZ, PT ;  /* 0x000000ff0300720c */ /* 0x040fe20003f65270 */
[----:B------:R-:W-:Y:S01]  /*4d50*/  IMAD.MOV.U32 R0, RZ, RZ, 0x1 ;  /* 0x00000001ff007424 */ /* 0x000fe200078e00ff */
[----:B------:R-:W-:Y:S01]  /*4d60*/  ISETP.NE.OR P0, PT, R3, RZ, !P0 ;  /* 0x000000ff0300720c */ /* 0x000fe20004705670 */
[----:B------:R-:W-:Y:S01]  /*4d70*/  IMAD.MOV.U32 R9, RZ, RZ, 0x1 ;  /* 0x00000001ff097424 */ /* 0x000fe200078e00ff */
[----:B------:R-:W-:Y:S01]  /*4d80*/  ULDC UR4, c[0x0][0x600] ;  /* 0x0001800000047ab9 */ /* 0x000fe20000000800 */
[----:B------:R-:W-:Y:S01]  /*4d90*/  IMAD.MOV.U32 R8, RZ, RZ, RZ ;  /* 0x000000ffff087224 */ /* 0x000fe200078e00ff */
[----:B------:R-:W-:Y:S01]  /*4da0*/  UMOV UR18, 0x5 ;  /* 0x0000000500127882 */ /* 0x000fe20000000000 */
[----:B------:R-:W-:-:S02]  /*4db0*/  UIADD3 UR21, UR39, 0x1, URZ ;  /* 0x0000000127157890 */ /* 0x000fc4000fffe03f */
[----:B------:R-:W-:Y:S02]  /*4dc0*/  ULOP3.LUT UR24, UR36, 0x2, URZ, 0xfc, !UPT ;  /* 0x0000000224187892 */ /* 0x000fe4000f8efc3f */
[----:B------:R-:W-:Y:S02]  /*4dd0*/  UIADD3 UR4, UR4, -0x1, URZ ;  /* 0xffffffff04047890 */ /* 0x000fe4000fffe03f */
[----:B------:R-:W-:Y:S02]  /*4de0*/  USHF.L.U32 UR5, UR9, UR5, URZ ;  /* 0x0000000509057299 */ /* 0x000fe4000800063f */
[----:B------:R-:W-:Y:S02]  /*4df0*/  ULOP3.LUT UR16, URZ, UR8, URZ, 0x33, !UPT ;  /* 0x000000083f107292 */ /* 0x000fe4000f8e333f */
[----:B0-----:R-:W-:Y:S02]  /*4e00*/  ULOP3.LUT UR6, UR7, 0x1, URZ, 0xc0, !UPT ;  /* 0x0000000107067892 */ /* 0x001fe4000f8ec03f */
[----:B------:R-:W-:-:S02]  /*4e10*/  USHF.R.U32.HI UR25, URZ, 0x1, UR7 ;  /* 0x000000013f197899 */ /* 0x000fc40008011607 */
[----:B------:R-:W-:Y:S02]  /*4e20*/  USHF.L.U32 UR13, UR7, 0x5, URZ ;  /* 0x00000005070d7899 */ /* 0x000fe4000800063f */
[----:B------:R-:W-:Y:S02]  /*4e30*/  USHF.L.U32 UR26, UR7, 0xa, URZ ;  /* 0x0000000a071a7899 */ /* 0x000fe4000800063f */
[----:B------:R-:W-:Y:S02]  /*4e40*/  ULOP3.LUT UR7, UR7, 0xfffffffe, URZ, 0xc0, !UPT ;  /* 0xfffffffe07077892 */ /* 0x000fe4000f8ec03f */
[----:B------:R-:W-:Y:S02]  /*4e50*/  UISETP.GT.U32.AND UP0, UPT, UR6, 0xffff, UPT ;  /* 0x0000ffff0600788c */ /* 0x000fe4000bf04070 */
[----:B------:R-:W-:Y:S02]  /*4e60*/  USHF.L.U32 UR17, UR9, UR7, URZ ;  /* 0x0000000709117299 */ /* 0x000fe4000800063f */
[----:B------:R-:W-:-:S02]  /*4e70*/  ULOP3.LUT UR7, UR7, 0x1, URZ, 0xfc, !UPT ;  /* 0x0000000107077892 */ /* 0x000fc4000f8efc3f */
[----:B------:R-:W-:Y:S02]  /*4e80*/  USEL UR6, UR6, 0xffff, !UP0 ;  /* 0x0000ffff06067887 */ /* 0x000fe4000c000000 */
[----:B------:R-:W-:Y:S02]  /*4e90*/  USHF.L.U32 UR7, UR9, UR7, URZ ;  /* 0x0000000709077299 */ /* 0x000fe4000800063f */
[----:B------:R-:W-:Y:S02]  /*4ea0*/  ULOP3.LUT UR6, UR6, 0xffff, URZ, 0xc0, !UPT ;  /* 0x0000ffff06067892 */ /* 0x000fe4000f8ec03f */
[----:B------:R-:W-:Y:S02]  /*4eb0*/  ULOP3.LUT UR13, UR13, 0x20, URZ, 0xc0, !UPT ;  /* 0x000000200d0d7892 */ /* 0x000fe4000f8ec03f */
[----:B------:R-:W-:Y:S02]  /*4ec0*/  ULOP3.LUT UR17, UR17, UR7, URZ, 0xfc, !UPT ;  /* 0x0000000711117292 */ /* 0x000fe4000f8efc3f */
[----:B------:R-:W-:Y:S01]  /*4ed0*/  USHF.L.U32 UR18, UR18, UR6, URZ ;  /* 0x0000000612127299 */ /* 0x000fe2000800063f */
[----:B------:R-:W-:-:S11]  /*4ee0*/  ULDC.64 UR22, c[0x0][0x198] ;  /* 0x0000660000167ab9 */ /* 0x000fd60000000a00 */
.L_x_114:
[----:B------:R-:W-:-:S03]  /*4ef0*/  UMOV UR6, 0xffffffff ;  /* 0xffffffff00067882 */ /* 0x000fc60000000000 */
[----:B-1----:R-:W-:Y:S05]  /*4f00*/  BRA.DIV UR6, `(.L_x_103) ;  /* 0x0000000e06f47947 */ /* 0x002fea000b800000 */
[----:B------:R-:W-:-:S13]  /*4f10*/  ELECT P6, URZ, PT ;  /* 0x00000000003f782f */ /* 0x000fda00038c0000 */
.L_x_127:
[----:B------:R-:W0:Y:S01]  /*4f20*/  LDC R3, c[0x0][0x28c] ;  /* 0x0000a300ff037b82 */ /* 0x000e220000000800 */
[----:B------:R-:W-:Y:S01]  /*4f30*/  BSSY B1, `(.L_x_104) ;  /* 0x000003e000017945 */ /* 0x000fe20003800000 */
[----:B0-----:R-:W-:-:S13]  /*4f40*/  ISETP.LT.OR P6, PT, R3, 0x1, !P6 ;  /* 0x000000010300780c */ /* 0x001fda00077c1670 */
[----:B------:R-:W-:Y:S05]  /*4f50*/  @P6 BRA `(.L_x_105) ;  /* 0x0000000000ec6947 */ /* 0x000fea0003800000 */
[----:B------:R-:W-:Y:S01]  /*4f60*/  LEA R18, R18, UR25, 0x1 ;  /* 0x0000001912127c11 */ /* 0x000fe2000f8e08ff */
[----:B------:R-:W-:Y:S01]  /*4f70*/  IMAD.MOV.U32 R11, RZ, RZ, RZ ;  /* 0x000000ffff0b7224 */ /* 0x000fe200078e00ff */
[----:B------:R-:W-:Y:S01]  /*4f80*/  LEA R6, R2, UR13, 0x6 ;  /* 0x0000000d02067c11 */ /* 0x000fe2000f8e30ff */
[----:B------:R-:W-:Y:S02]  /*4f90*/  IMAD.U32 R12, RZ, RZ, UR21 ;  /* 0x00000015ff0c7e24 */ /* 0x000fe4000f8e00ff */
[----:B------:R-:W-:Y:S02]  /*4fa0*/  IMAD.MOV.U32 R2, RZ, RZ, R9 ;  /* 0x000000ffff027224 */ /* 0x000fe400078e0009 */
[----:B------:R-:W-:Y:S02]  /*4fb0*/  IMAD.MOV.U32 R3, RZ, RZ, R8 ;  /* 0x000000ffff037224 */ /* 0x000fe400078e0008 */
[----:B------:R-:W-:-:S07]  /*4fc0*/  IMAD.SHL.U32 R18, R18, 0x20, RZ ;  /* 0x0000002012127824 */ /* 0x000fce00078e00ff */
.L_x_109:
[----:B------:R-:W0:Y:S01]  /*4fd0*/  S2R R5, SR_CgaCtaId ;  /* 0x0000000000057919 */ /* 0x000e220000008800 */
[----:B-1----:R-:W-:-:S04]  /*4fe0*/  MOV R4, 0x400 ;  /* 0x0000040000047802 */ /* 0x002fc80000000f00 */
[----:B0-----:R-:W-:Y:S02]  /*4ff0*/  LEA R10, R5, R4, 0x18 ;  /* 0x00000004050a7211 */ /* 0x001fe400078ec0ff */
[----:B------:R-:W-:Y:S01]  /*5000*/  SHF.L.U32 R4, R2, 0x1f, RZ ;  /* 0x0000001f02047819 */ /* 0x000fe200000006ff */
[----:B------:R-:W0:Y:S02]  /*5010*/  @!P3 LDC R5, c[0x0][0x500] ;  /* 0x00014000ff05bb82 */ /* 0x000e240000000800 */
[----:B------:R-:W-:-:S04]  /*5020*/  IMAD R7, R3, 0x8, R10 ;  /* 0x0000000803077824 */ /* 0x000fc800078e020a */
[----:B------:R-:W1:Y:S02]  /*5030*/  SYNCS.PHASECHK.TRANS64.TRYWAIT P1, [R7+URZ+0x20], R4 ;  /* 0x00002004070075a7 */ /* 0x000e64000802017f */
[----:B-1----:R-:W-:Y:S05]  /*5040*/  @!P1 BRA `(.L_x_106) ;  /* 0x0000000c00c49947 */ /* 0x002fea0003800000 */
.L_x_128:
[----:B------:R-:W-:Y:S01]  /*5050*/  UPRMT UR6, UR24, 0x9910, URZ ;  /* 0x0000991018067896 */ /* 0x000fe2000800003f */
[----:B0-----:R0:W-:Y:S03]  /*5060*/  @!P3 SYNCS.ARRIVE.TRANS64 RZ, [R7+URZ], R5 ;  /* 0x0000000507ffb9a7 */ /* 0x0011e6000800003f */
[----:B------:R-:W-:-:S06]  /*5070*/  UISETP.NE.AND UP0, UPT, UR6, 0x2, UPT ;  /* 0x000000020600788c */ /* 0x000fcc000bf05270 */
[----:B------:R-:W-:-:S13]  /*5080*/  PLOP3.LUT P1, PT, PT, PT, UP0, 0x80, 0x0 ;  /* 0x000000000000781c */ /* 0x000fda0003f2f008 */
[----:B0-----:R-:W-:Y:S05]  /*5090*/  @P1 BRA `(.L_x_107) ;  /* 0x0000000000041947 */ /* 0x001fea0003800000 */
[----:B------:R-:W-:Y:S01]  /*50a0*/  BPT.TRAP 0x1 ;  /* 0x000000040000795c */ /* 0x000fe20000300000 */
.L_x_107:
[----:B------:R-:W-:Y:S05]  /*50b0*/  @P0 BRA `(.L_x_108) ;  /* 0x0000000000040947 */ /* 0x000fea0003800000 */
[----:B------:R-:W-:Y:S01]  /*50c0*/  BPT.TRAP 0x1 ;  /* 0x000000040000795c */ /* 0x000fe20000300000 */
.L_x_108:
[----:B------:R-:W-:Y:S01]  /*50d0*/  R2UR UR7, R3 ;  /* 0x00000000030772ca */ /* 0x000fe200000e0000 */
[----:B------:R-:W-:Y:S01]  /*50e0*/  VIADD R12, R12, 0xffffffff ;  /* 0xffffffff0c0c7836 */ /* 0x000fe20000000000 */
[----:B------:R-:W-:Y:S01]  /*50f0*/  R2UR UR11, R10 ;  /* 0x000000000a0b72ca */ /* 0x000fe200000e0000 */
[----:B------:R-:W-:Y:S01]  /*5100*/  UIADD3 UR6, UP0, UR22, 0xf0, URZ ;  /* 0x000000f016067890 */ /* 0x000fe2000ff1e03f */
[----:B------:R-:W-:Y:S01]  /*5110*/  R2UR UR27, R18 ;  /* 0x00000000121b72ca */ /* 0x000fe200000e0000 */
[----:B------:R-:W-:Y:S01]  /*5120*/  UIADD3 UR28, UP1, UR22, 0x1f0, URZ ;  /* 0x000001f0161c7890 */ /* 0x000fe2000ff3e03f */
[----:B------:R-:W-:Y:S01]  /*5130*/  R2UR UR9, R7 ;  /* 0x00000000070972ca */ /* 0x000fe200000e0000 */
[----:B------:R-:W-:Y:S01]  /*5140*/  UPRMT UR19, URZ, 0x5410, UR18 ;  /* 0x000054103f137896 */ /* 0x000fe20008000012 */
[----:B------:R-:W-:Y:S01]  /*5150*/  R2UR UR10, R11 ;  /* 0x000000000b0a72ca */ /* 0x000fe200000e0000 */
[----:B------:R-:W-:Y:S01]  /*5160*/  VIADD R3, R3, 0x1 ;  /* 0x0000000103037836 */ /* 0x000fe20000000000 */
[----:B------:R-:W-:Y:S01]  /*5170*/  R2UR UR12, R19 ;  /* 0x00000000130c72ca */ /* 0x000fe200000e0000 */
[----:B------:R-:W-:Y:S01]  /*5180*/  UPRMT UR31, URZ, 0x5410, UR17 ;  /* 0x000054103f1f7896 */ /* 0x000fe20008000011 */
[----:B------:R-:W-:Y:S01]  /*5190*/  R2UR UR30, R6 ;  /* 0x00000000061e72ca */ /* 0x000fe200000e0000 */
[----:B------:R-:W-:Y:S01]  /*51a0*/  USHF.L.U32 UR7, UR7, 0xb, URZ ;  /* 0x0000000b07077899 */ /* 0x000fe2000800063f */
[----:B------:R-:W-:Y:S01]  /*51b0*/  ISETP.GT.AND P2, PT, R12, 0x1, PT ;  /* 0x000000010c00780c */ /* 0x000fe20003f44270 */
[----:B------:R-:W-:Y:S01]  /*51c0*/  UIADD3.X UR29, URZ, UR23, URZ, UP1, !UPT ;  /* 0x000000173f1d7290 */ /* 0x000fe20008ffe43f */
[----:B------:R-:W-:Y:S01]  /*51d0*/  ISETP.NE.AND P1, PT, R3, 0x4, PT ;  /* 0x000000040300780c */ /* 0x000fe20003f25270 */
[----:B------:R-:W-:Y:S01]  /*51e0*/  ULEA UR8, UR25, UR7, 0xa ;  /* 0x0000000719087291 */ /* 0x000fe2000f8e503f */
[----:B------:R-:W-:Y:S01]  /*51f0*/  VIADD R11, R11, 0x20 ;  /* 0x000000200b0b7836 */ /* 0x000fe20000000000 */
[----:B------:R-:W-:Y:S01]  /*5200*/  ULOP3.LUT UR7, UR7, 0x400, UR26, 0xf8, !UPT ;  /* 0x0000040007077892 */ /* 0x000fe2000f8ef81a */
[----:B------:R-:W-:Y:S01]  /*5210*/  SEL R5, RZ, 0x1, P1 ;  /* 0x00000001ff057807 */ /* 0x000fe20000800000 */
[----:B------:R-:W-:Y:S01]  /*5220*/  ULEA UR8, UR8, UR11, 0x1 ;  /* 0x0000000b08087291 */ /* 0x000fe2000f8e083f */
[----:B------:R-:W-:Y:S01]  /*5230*/  SEL R3, R3, RZ, P1 ;  /* 0x000000ff03037207 */ /* 0x000fe20000800000 */
[----:B------:R-:W-:Y:S01]  /*5240*/  ULEA UR11, UR7, UR11, 0x1 ;  /* 0x0000000b070b7291 */ /* 0x000fe2000f8e083f */
[----:B------:R-:W-:Y:S01]  /*5250*/  LOP3.LUT R2, R2, R5, RZ, 0x3c, !PT ;  /* 0x0000000502027212 */ /* 0x000fe200078e3cff */
[----:B------:R-:W-:-:S02]  /*5260*/  UIADD3 UR8, UR8, 0x180, URZ ;  /* 0x0000018008087890 */ /* 0x000fc4000fffe03f */
[----:B------:R-:W-:Y:S02]  /*5270*/  UIADD3.X UR7, URZ, UR23, URZ, UP0, !UPT ;  /* 0x000000173f077290 */ /* 0x000fe400087fe43f */
[----:B------:R-:W-:Y:S01]  /*5280*/  UIADD3 UR20, UR11, 0x4180, URZ ;  /* 0x000041800b147890 */ /* 0x000fe2000fffe03f */
[----:B------:R-:W-:Y:S01]  /*5290*/  UMOV UR14, 0x0 ;  /* 0x00000000000e7882 */ /* 0x000fe20000000000 */
[----:B------:R-:W-:Y:S01]  /*52a0*/  UMOV UR15, 0x10000000 ;  /* 0x10000000000f7882 */ /* 0x000fe20000000000 */
[----:B------:R-:W-:-:S04]  /*52b0*/  UMOV UR11, UR27 ;  /* 0x0000001b000b7c82 */ /* 0x000fc80008000000 */
[----:B------:R0:W-:Y:S02]  /*52c0*/  UTMALDG.3D.MULTICAST [UR8], [UR6], UR19, desc[UR14] ;  /* 0x00000e08060073b4 */ /* 0x0001e40008011813 */
[----:B0-----:R-:W-:Y:S01]  /*52d0*/  UMOV UR8, UR20 ;  /* 0x0000001400087c82 */ /* 0x001fe20008000000 */
[----:B------:R-:W-:Y:S02]  /*52e0*/  UMOV UR11, UR30 ;  /* 0x0000001e000b7c82 */ /* 0x000fe40008000000 */
[----:B------:R0:W-:Y:S02]  /*52f0*/  UTMALDG.3D.MULTICAST [UR8], [UR28], UR31, desc[UR14] ;  /* 0x00000e081c0073b4 */ /* 0x0001e4000801181f */
[----:B0-----:R-:W-:Y:S05]  /*5300*/  @P2 BRA `(.L_x_109) ;  /* 0xfffffffc00302947 */ /* 0x001fea000383ffff */
.L_x_105:
[----:B------:R-:W-:Y:S05]  /*5310*/  BSYNC B1 ;  /* 0x0000000000017941 */ /* 0x000fea0003800000 */
.L_x_104:
[----:B------:R-:W-:Y:S01]  /*5320*/  LOP3.LUT P4, RZ, R0, 0xff, RZ, 0xc0, !PT ;  /* 0x000000ff00ff7812 */ /* 0x000fe2000788c0ff */
[----:B------:R-:W-:Y:S01]  /*5330*/  VIADD R8, R8, UR39 ;  /* 0x0000002708087c36 */ /* 0x000fe20008000000 */
[----:B------:R-:W-:Y:S01]  /*5340*/  ULDC.64 UR6, c[0x0][0x650] ;  /* 0x0001940000067ab9 */ /* 0x000fe20000000a00 */
[----:B------:R-:W-:Y:S01]  /*5350*/  BSSY B1, `(.L_x_110) ;  /* 0x000006f000017945 */ /* 0x000fe20003800000 */
[----:B------:R-:W-:Y:S02]  /*5360*/  IMAD.MOV.U32 R18, RZ, RZ, -0x1 ;  /* 0xffffffffff127424 */ /* 0x000fe400078e00ff */
[----:B------:R-:W-:Y:S01]  /*5370*/  SHF.R.U32.HI R0, RZ, 0x2, R8 ;  /* 0x00000002ff007819 */ /* 0x000fe20000011608 */
[----:B------:R-:W-:Y:S01]  /*5380*/  IMAD.MOV.U32 R19, RZ, RZ, -0x1 ;  /* 0xffffffffff137424 */ /* 0x000fe200078e00ff */
[----:B------:R-:W-:Y:S02]  /*5390*/  ISETP.GT.U32.AND P1, PT, R8, 0x3, PT ;  /* 0x000000030800780c */ /* 0x000fe40003f24070 */
[----:B------:R-:W-:-:S02]  /*53a0*/  LOP3.LUT R0, R0, 0x1, RZ, 0xc0, !PT ;  /* 0x0000000100007812 */ /* 0x000fc400078ec0ff */
[----:B------:R-:W-:Y:S01]  /*53b0*/  LOP3.LUT R8, R8, 0x3, RZ, 0xc0, !PT ;  /* 0x0000000308087812 */ /* 0x000fe200078ec0ff */
[----:B------:R-:W0:Y:S01]  /*53c0*/  @P4 S2R R3, SR_CgaCtaId ;  /* 0x0000000000034919 */ /* 0x000e220000008800 */
[----:B------:R-:W-:Y:S02]  /*53d0*/  @P4 MOV R2, 0x400 ;  /* 0x0000040000024802 */ /* 0x000fe40000000f00 */
[----:B------:R-:W-:Y:S02]  /*53e0*/  ISETP.NE.U32.AND P2, PT, R0, 0x1, PT ;  /* 0x000000010000780c */ /* 0x000fe40003f45070 */
[----:B0-----:R-:W-:Y:S01]  /*53f0*/  @P4 LEA R2, R3, R2, 0x18 ;  /* 0x0000000203024211 */ /* 0x001fe200078ec0ff */
[----:B------:R-:W-:-:S03]  /*5400*/  IMAD.U32 R3, RZ, RZ, UR39 ;  /* 0x00000027ff037e24 */ /* 0x000fc6000f8e00ff */
[----:B------:R0:W-:Y:S01]  /*5410*/  @P4 SYNCS.ARRIVE.TRANS64.A1T0 RZ, [R2+URZ+0x78], RZ ;  /* 0x000078ff02ff49a7 */ /* 0x0001e2000810003f */
[----:B------:R-:W-:Y:S02]  /*5420*/  IADD3 R16, P4, R16, UR50, RZ ;  /* 0x0000003210107c10 */ /* 0x000fe4000ff9e0ff */
[----:B------:R-:W-:Y:S02]  /*5430*/  ISETP.LT.U32.AND P1, PT, R3, 0x4, P1 ;  /* 0x000000040300780c */ /* 0x000fe40000f21070 */
[----:B------:R-:W-:Y:S02]  /*5440*/  IADD3.X R17, R17, UR37, RZ, P4, !PT ;  /* 0x0000002511117c10 */ /* 0x000fe4000a7fe4ff */
[----:B------:R-:W-:Y:S02]  /*5450*/  ISETP.GE.U32.AND P4, PT, R16, UR6, PT ;  /* 0x0000000610007c0c */ /* 0x000fe4000bf86070 */
[----:B------:R-:W-:Y:S02]  /*5460*/  SEL R0, RZ, 0x1, !P1 ;  /* 0x00000001ff007807 */ /* 0x000fe40004800000 */
[----:B------:R-:W-:-:S02]  /*5470*/  ISETP.GE.U32.AND.EX P1, PT, R17, UR7, PT, P4 ;  /* 0x0000000711007c0c */ /* 0x000fc4000bf26140 */
[----:B------:R-:W-:Y:S02]  /*5480*/  ISETP.GT.U32.AND P2, PT, R3, 0x3, !P2 ;  /* 0x000000030300780c */ /* 0x000fe40005744070 */
[----:B------:R-:W-:Y:S02]  /*5490*/  PRMT R3, RZ, 0x7610, R3 ;  /* 0x00007610ff037816 */ /* 0x000fe40000000003 */
[----:B0-----:R-:W-:-:S04]  /*54a0*/  SEL R2, RZ, 0x1, !P2 ;  /* 0x00000001ff027807 */ /* 0x001fc80005000000 */
[--C-:B------:R-:W-:Y:S01]  /*54b0*/  LOP3.LUT R9, R2, R9, R0.reuse, 0x96, !PT ;  /* 0x0000000902097212 */ /* 0x100fe200078e9600 */
[----:B------:R-:W-:Y:S01]  /*54c0*/  IMAD.MOV.U32 R2, RZ, RZ, -0x1 ;  /* 0xffffffffff027424 */ /* 0x000fe200078e00ff */
[----:B------:R-:W-:Y:S01]  /*54d0*/  PRMT R0, RZ, 0x7610, R0 ;  /* 0x00007610ff007816 */ /* 0x000fe20000000000 */
[----:B------:R-:W-:Y:S06]  /*54e0*/  @P1 BRA `(.L_x_111) ;  /* 0x0000000400541947 */ /* 0x000fec0003800000 */
[----:B------:R-:W0:Y:S01]  /*54f0*/  S2UR UR6, SR_CTAID.X ;  /* 0x00000000000679c3 */ /* 0x000e220000002500 */
[----:B------:R-:W-:Y:S01]  /*5500*/  ULDC.64 UR8, c[0x0][0x628] ;  /* 0x00018a0000087ab9 */ /* 0x000fe20000000a00 */
[----:B------:R-:W-:Y:S01]  /*5510*/  ULDC UR7, c[0x0][0x150] ;  /* 0x0000540000077ab9 */ /* 0x000fe20000000800 */
[----:B------:R-:W-:Y:S01]  /*5520*/  ISETP.NE.U32.AND P1, PT, RZ, UR8, PT ;  /* 0x00000008ff007c0c */ /* 0x000fe2000bf25070 */
[----:B------:R-:W-:Y:S01]  /*5530*/  ULDC UR10, c[0x0][0x630] ;  /* 0x00018c00000a7ab9 */ /* 0x000fe20000000800 */
[----:B------:R-:W-:Y:S01]  /*5540*/  ULDC UR12, c[0x0][0x154] ;  /* 0x00005500000c7ab9 */ /* 0x000fe20000000800 */
[----:B------:R-:W-:Y:S01]  /*5550*/  IMAD.MOV.U32 R2, RZ, RZ, R16 ;  /* 0x000000ffff027224 */ /* 0x000fe200078e0010 */
[----:B------:R-:W-:Y:S01]  /*5560*/  ISETP.NE.AND.EX P1, PT, RZ, UR9, PT, P1 ;  /* 0x00000009ff007c0c */ /* 0x000fe2000bf25310 */
[----:B------:R-:W2:Y:S01]  /*5570*/  S2UR UR11, SR_CTAID.Y ;  /* 0x00000000000b79c3 */ /* 0x000ea20000002600 */
[----:B0-----:R-:W-:-:S05]  /*5580*/  I2FP.F32.U32 R3, UR6 ;  /* 0x0000000600037c45 */ /* 0x001fca0008201000 */
[----:B------:R-:W-:Y:S01]  /*5590*/  FMUL R10, R3, UR7 ;  /* 0x00000007030a7c20 */ /* 0x000fe20008400000 */
[----:B------:R-:W-:-:S05]  /*55a0*/  IMAD.MOV.U32 R3, RZ, RZ, R17 ;  /* 0x000000ffff037224 */ /* 0x000fca00078e0011 */
[----:B------:R-:W-:Y:S05]  /*55b0*/  @!P1 BRA `(.L_x_112) ;  /* 0x0000000000289947 */ /* 0x000fea0003800000 */
[----:B------:R-:W-:Y:S02]  /*55c0*/  ULDC UR7, c[0x0][0x634] ;  /* 0x00018d0000077ab9 */ /* 0x000fe40000000800 */
[----:B-1----:R-:W-:-:S05]  /*55d0*/  IADD3 R7, P1, R16, UR7, RZ ;  /* 0x0000000710077c10 */ /* 0x002fca000ff3e0ff */
[----:B------:R-:W-:-:S04]  /*55e0*/  IMAD.X R11, RZ, RZ, R17, P1 ;  /* 0x000000ffff0b7224 */ /* 0x000fc800008e0611 */
[----:B------:R-:W-:-:S04]  /*55f0*/  IMAD.WIDE.U32 R4, R11, UR8, RZ ;  /* 0x000000080b047c25 */ /* 0x000fc8000f8e00ff */
[----:B------:R-:W-:-:S04]  /*5600*/  IMAD.WIDE.U32 R4, P1, R7, UR9, R4 ;  /* 0x0000000907047c25 */ /* 0x000fc8000f820004 */
[----:B------:R-:W-:-:S04]  /*5610*/  IMAD.WIDE.U32 R6, R7, UR8, RZ ;  /* 0x0000000807067c25 */ /* 0x000fc8000f8e00ff */
[----:B------:R-:W-:Y:S01]  /*5620*/  IMAD.X R3, RZ, RZ, RZ, P1 ;  /* 0x000000ffff037224 */ /* 0x000fe200008e06ff */
[----:B------:R-:W-:Y:S01]  /*5630*/  IADD3 RZ, P1, R7, R4, RZ ;  /* 0x0000000407ff7210 */ /* 0x000fe20007f3e0ff */
[----:B------:R-:W-:-:S04]  /*5640*/  IMAD.MOV.U32 R2, RZ, RZ, R5 ;  /* 0x000000ffff027224 */ /* 0x000fc800078e0005 */
[----:B------:R-:W-:-:S08]  /*5650*/  IMAD.WIDE.U32.X R2, R11, UR9, R2, P1 ;  /* 0x000000090b027c25 */ /* 0x000fd000088e0402 */
.L_x_112:
[--C-:B------:R-:W-:Y:S01]  /*5660*/  SHF.R.U64 R19, R2, UR10, R3.reuse ;  /* 0x0000000a02137c19 */ /* 0x100fe20008001203 */
[----:B------:R-:W0:Y:S01]  /*5670*/  F2I.U32.TRUNC.NTZ R10, R10 ;  /* 0x0000000a000a7305 */ /* 0x000e22000020f000 */
[----:B------:R-:W-:Y:S01]  /*5680*/  SHF.R.U32.HI R2, RZ, UR10, R3 ;  /* 0x0000000aff027c19 */ /* 0x000fe20008011603 */
[----:B------:R-:W-:Y:S01]  /*5690*/  ULDC.64 UR8, c[0x0][0x620] ;  /* 0x0001880000087ab9 */ /* 0x000fe20000000a00 */
[----:B------:R-:W-:Y:S01]  /*56a0*/  IADD3 R5, P1, RZ, -R19, RZ ;  /* 0x80000013ff057210 */ /* 0x000fe20007f3e0ff */
[----:B------:R-:W-:Y:S01]  /*56b0*/  ULDC.64 UR14, c[0x0][0x640] ;  /* 0x00019000000e7ab9 */ /* 0x000fe20000000a00 */
[----:B-12---:R-:W-:Y:S01]  /*56c0*/  I2FP.F32.U32 R4, UR11 ;  /* 0x0000000b00047c45 */ /* 0x006fe20008201000 */
[----:B------:R-:W1:Y:S01]  /*56d0*/  LDC R15, c[0x0][0x610] ;  /* 0x00018400ff0f7b82 */ /* 0x000e620000000800 */
[----:B------:R-:W-:Y:S01]  /*56e0*/  ULDC UR10, c[0x0][0x658] ;  /* 0x00019600000a7ab9 */ /* 0x000fe20000000800 */
[----:B------:R-:W-:Y:S01]  /*56f0*/  IMAD.X R2, RZ, RZ, ~R2, P1 ;  /* 0x000000ffff027224 */ /* 0x000fe200008e0e02 */
[----:B------:R-:W-:Y:S01]  /*5700*/  ISETP.NE.U32.AND P1, PT, RZ, UR14, PT ;  /* 0x0000000eff007c0c */ /* 0x000fe2000bf25070 */
[----:B------:R-:W-:Y:S01]  /*5710*/  FMUL R6, R4, UR12 ;  /* 0x0000000c04067c20 */ /* 0x000fe20008400000 */
[----:B------:R-:W-:Y:S01]  /*5720*/  ULDC UR12, c[0x0][0x648] ;  /* 0x00019200000c7ab9 */ /* 0x000fe20000000800 */
[----:B------:R-:W-:Y:S01]  /*5730*/  IMAD R4, R2, UR8, RZ ;  /* 0x0000000802047c24 */ /* 0x000fe2000f8e02ff */
[----:B------:R-:W-:Y:S01]  /*5740*/  ISETP.NE.AND.EX P1, PT, RZ, UR15, PT, P1 ;  /* 0x0000000fff007c0c */ /* 0x000fe2000bf25310 */
[C---:B------:R-:W-:Y:S01]  /*5750*/  IMAD.WIDE.U32 R2, R5.reuse, UR8, R16 ;  /* 0x0000000805027c25 */ /* 0x040fe2000f8e0010 */
[----:B0-----:R-:W-:Y:S01]  /*5760*/  R2UR UR7, R10 ;  /* 0x000000000a0772ca */ /* 0x001fe200000e0000 */
[----:B------:R-:W0:Y:S01]  /*5770*/  F2I.U32.TRUNC.NTZ R6, R6 ;  /* 0x0000000600067305 */ /* 0x000e22000020f000 */
[----:B------:R-:W-:Y:S01]  /*5780*/  ULDC UR8, c[0x0][0x618] ;  /* 0x0001860000087ab9 */ /* 0x000fe20000000800 */
[----:B------:R-:W-:-:S04]  /*5790*/  IMAD R5, R5, UR9, R4 ;  /* 0x0000000905057c24 */ /* 0x000fc8000f8e0204 */
[----:B------:R-:W-:-:S05]  /*57a0*/  IMAD.IADD R3, R3, 0x1, R5 ;  /* 0x0000000103037824 */ /* 0x000fca00078e0205 */
[--C-:B------:R-:W-:Y:S02]  /*57b0*/  SHF.R.U64 R10, R2, UR8, R3.reuse ;  /* 0x00000008020a7c19 */ /* 0x100fe40008001203 */
[----:B------:R-:W-:Y:S01]  /*57c0*/  SHF.R.U32.HI R3, RZ, UR8, R3 ;  /* 0x00000008ff037c19 */ /* 0x000fe20008011603 */
[----:B------:R-:W-:Y:S01]  /*57d0*/  ULDC UR8, c[0x0][0x608] ;  /* 0x0001820000087ab9 */ /* 0x000fe20000000800 */
[----:B0-----:R-:W-:Y:S02]  /*57e0*/  R2UR UR9, R6 ;  /* 0x00000000060972ca */ /* 0x001fe400000e0000 */
[--C-:B------:R-:W-:Y:S02]  /*57f0*/  SHF.R.U64 R12, R10, UR8, R3.reuse ;  /* 0x000000080a0c7c19 */ /* 0x100fe40008001203 */
[----:B------:R-:W-:Y:S01]  /*5800*/  SHF.R.U32.HI R3, RZ, UR8, R3 ;  /* 0x00000008ff037c19 */ /* 0x000fe20008011603 */
[----:B------:R-:W-:-:S03]  /*5810*/  UIADD3 UR8, -UR7, URZ, URZ ;  /* 0x0000003f07087290 */ /* 0x000fc6000fffe13f */
[--C-:B------:R-:W-:Y:S01]  /*5820*/  SHF.R.U64 R13, R12, UR10, R3.reuse ;  /* 0x0000000a0c0d7c19 */ /* 0x100fe20008001203 */
[----:B------:R-:W-:Y:S01]  /*5830*/  ULDC UR7, c[0x0][0x144] ;  /* 0x0000510000077ab9 */ /* 0x000fe20000000800 */
[----:B------:R-:W-:-:S03]  /*5840*/  SHF.R.U32.HI R3, RZ, UR10, R3 ;  /* 0x0000000aff037c19 */ /* 0x000fc60008011603 */
[----:B------:R-:W-:Y:S01]  /*5850*/  IMAD.MOV.U32 R2, RZ, RZ, R13 ;  /* 0x000000ffff027224 */ /* 0x000fe200078e000d */
[----:B------:R-:W-:Y:S06]  /*5860*/  @!P1 BRA `(.L_x_113) ;  /* 0x0000000000289947 */ /* 0x000fec0003800000 */
[----:B------:R-:W-:Y:S02]  /*5870*/  ULDC UR10, c[0x0][0x64c] ;  /* 0x00019300000a7ab9 */ /* 0x000fe40000000800 */
[----:B------:R-:W-:-:S05]  /*5880*/  IADD3 R7, P1, R13, UR10, RZ ;  /* 0x0000000a0d077c10 */ /* 0x000fca000ff3e0ff */
        /* <DEDUP_REMOVED lines=8> */
.L_x_113:
[----:B------:R-:W-:Y:S01]  /*5910*/  UISETP.NE.AND UP0, UPT, UR38, URZ, UPT ;  /* 0x0000003f2600728c */ /* 0x000fe2000bf05270 */
[----:B------:R-:W-:Y:S01]  /*5920*/  SHF.R.U64 R3, R2, UR12, R3 ;  /* 0x0000000c02037c19 */ /* 0x000fe20008001203 */
[----:B------:R-:W-:Y:S01]  /*5930*/  UIADD3 UR9, -UR9, URZ, URZ ;  /* 0x0000003f09097290 */ /* 0x000fe2000fffe13f */
[----:B------:R-:W-:Y:S01]  /*5940*/  LOP3.LUT R2, R12, UR16, RZ, 0xc0, !PT ;  /* 0x000000100c027c12 */ /* 0x000fe2000f8ec0ff */
[----:B------:R-:W-:Y:S01]  /*5950*/  UIMAD UR6, UR7, UR8, UR6 ;  /* 0x00000008070672a4 */ /* 0x000fe2000f8e0206 */
[----:B------:R-:W-:Y:S01]  /*5960*/  LOP3.LUT R5, R10, UR4, RZ, 0xc0, !PT ;  /* 0x000000040a057c12 */ /* 0x000fe2000f8ec0ff */
[----:B------:R-:W-:Y:S01]  /*5970*/  IMAD.MOV R4, RZ, RZ, -R3 ;  /* 0x000000ffff047224 */ /* 0x000fe200078e0a03 */
[----:B------:R-:W-:Y:S01]  /*5980*/  ULDC UR7, c[0x0][0x148] ;  /* 0x0000520000077ab9 */ /* 0x000fe20000000800 */
[----:B------:R-:W-:Y:S01]  /*5990*/  IMAD R18, R3, UR5, R2 ;  /* 0x0000000503127c24 */ /* 0x000fe2000f8e0202 */
[----:B------:R-:W-:Y:S01]  /*59a0*/  PLOP3.LUT P1, PT, PT, PT, UP0, 0x80, 0x0 ;  /* 0x000000000000781c */ /* 0x000fe20003f2f008 */
[----:B------:R-:W-:Y:S01]  /*59b0*/  IMAD.MOV.U32 R3, RZ, RZ, 0x1 ;  /* 0x00000001ff037424 */ /* 0x000fe200078e00ff */
[----:B------:R-:W-:-:S03]  /*59c0*/  @UP0 UIMAD UR6, UR7, UR9, UR11 ;  /* 0x00000009070602a4 */ /* 0x000fc6000f8e020b */
[----:B------:R-:W-:Y:S02]  /*59d0*/  ULDC UR7, c[0x0][0x638] ;  /* 0x00018e0000077ab9 */ /* 0x000fe40000000800 */
[----:B------:R-:W-:Y:S02]  /*59e0*/  IMAD R2, R4, UR7, R13 ;  /* 0x0000000704027c24 */ /* 0x000fe4000f8e020d */
[----:B-1----:R-:W-:Y:S01]  /*59f0*/  IMAD R18, R18, R15, UR6 ;  /* 0x0000000612127e24 */ /* 0x002fe2000f8e020f */
[----:B------:R-:W-:Y:S02]  /*5a00*/  ULDC UR6, c[0x0][0x600] ;  /* 0x0001800000067ab9 */ /* 0x000fe40000000800 */
[----:B------:R-:W-:-:S05]  /*5a10*/  IMAD R5, R2, UR6, R5 ;  /* 0x0000000602057c24 */ /* 0x000fca000f8e0205 */
[----:B------:R-:W-:Y:S02]  /*5a20*/  SEL R2, R5, R18, !P1 ;  /* 0x0000001205027207 */ /* 0x000fe40004800000 */
[----:B------:R-:W-:-:S07]  /*5a30*/  SEL R18, R18, R5, !P1 ;  /* 0x0000000512127207 */ /* 0x000fce0004800000 */
.L_x_111:
[----:B------:R-:W-:Y:S05]  /*5a40*/  BSYNC B1 ;  /* 0x0000000000017941 */ /* 0x000fea0003800000 */
.L_x_110:
[----:B------:R-:W-:-:S13]  /*5a50*/  LOP3.LUT P1, RZ, R3, 0xff, RZ, 0xc0, !PT ;  /* 0x000000ff03ff7812 */ /* 0x000fda000782c0ff */
[----:B------:R-:W-:Y:S05]  /*5a60*/  @P1 BRA `(.L_x_114) ;  /* 0xfffffff400201947 */ /* 0x000fea000383ffff */
[----:B------:R-:W-:Y:S05]  /*5a70*/  BSYNC B0 ;  /* 0x0000000000007941 */ /* 0x000fea0003800000 */
.L_x_102:
[----:B------:R-:W-:-:S03]  /*5a80*/  UMOV UR6, 0xffffffff ;  /* 0xffffffff00067882 */ /* 0x000fc60000000000 */
[----:B------:R-:W-:Y:S05]  /*5a90*/  BRA.DIV UR6, `(.L_x_115) ;  /* 0x0000000606447947 */ /* 0x000fea000b800000 */
[----:B------:R-:W-:-:S13]  /*5aa0*/  ELECT P6, URZ, PT ;  /* 0x00000000003f782f */ /* 0x000fda00038c0000 */
.L_x_131:
[----:B------:R-:W-:Y:S04]  /*5ab0*/  BSSY B0, `(.L_x_116) ;  /* 0x000002c000007945 */ /* 0x000fe80003800000 */
[----:B------:R-:W-:Y:S05]  /*5ac0*/  @!P6 BRA `(.L_x_117) ;  /* 0x0000000000a8e947 */ /* 0x000fea0003800000 */
[----:B------:R-:W-:-:S04]  /*5ad0*/  ULOP3.LUT UR6, UR36, 0x2, URZ, 0xfc, !UPT ;  /* 0x0000000224067892 */ /* 0x000fc8000f8efc3f */
[----:B------:R-:W-:-:S06]  /*5ae0*/  UISETP.NE.AND UP0, UPT, UR6, 0x3, UPT ;  /* 0x000000030600788c */ /* 0x000fcc000bf05270 */
[----:B------:R-:W-:-:S13]  /*5af0*/  PLOP3.LUT P0, PT, PT, PT, UP0, 0x80, 0x0 ;  /* 0x000000000000781c */ /* 0x000fda0003f0f008 */
[----:B------:R-:W-:Y:S05]  /*5b00*/  @!P0 BRA `(.L_x_118) ;  /* 0x0000000000048947 */ /* 0x000fea0003800000 */
[----:B------:R-:W-:Y:S01]  /*5b10*/  BPT.TRAP 0x1 ;  /* 0x000000040000795c */ /* 0x000fe20000300000 */
.L_x_118:
[----:B------:R-:W0:Y:S01]  /*5b20*/  S2R R3, SR_CgaCtaId ;  /* 0x0000000000037919 */ /* 0x000e220000008800 */
[----:B------:R-:W-:Y:S02]  /*5b30*/  MOV R0, 0x400 ;  /* 0x0000040000007802 */ /* 0x000fe40000000f00 */
[----:B------:R-:W-:Y:S02]  /*5b40*/  SHF.L.U32 R2, R9, 0x1f, RZ ;  /* 0x0000001f09027819 */ /* 0x000fe400000006ff */
[----:B0-----:R-:W-:-:S05]  /*5b50*/  LEA R3, R3, R0, 0x18 ;  /* 0x0000000003037211 */ /* 0x001fca00078ec0ff */
[----:B------:R-:W-:-:S04]  /*5b60*/  VIADD R3, R3, 0x20 ;  /* 0x0000002003037836 */ /* 0x000fc80000000000 */
[C---:B------:R-:W-:Y:S02]  /*5b70*/  IMAD R5, R8.reuse, 0x8, R3 ;  /* 0x0000000808057824 */ /* 0x040fe400078e0203 */
[----:B------:R-:W-:Y:S02]  /*5b80*/  VIADD R8, R8, 0x1 ;  /* 0x0000000108087836 */ /* 0x000fe40000000000 */
[----:B------:R-:W0:Y:S03]  /*5b90*/  SYNCS.PHASECHK.TRANS64.TRYWAIT P0, [R5+URZ], R2 ;  /* 0x00000002050075a7 */ /* 0x000e26000800017f */
[----:B------:R-:W-:-:S04]  /*5ba0*/  ISETP.NE.AND P1, PT, R8, 0x4, PT ;  /* 0x000000040800780c */ /* 0x000fc80003f25270 */
[----:B------:R-:W-:Y:S02]  /*5bb0*/  SEL R0, RZ, 0x1, P1 ;  /* 0x00000001ff007807 */ /* 0x000fe40000800000 */
[----:B------:R-:W-:Y:S02]  /*5bc0*/  SEL R8, R8, RZ, P1 ;  /* 0x000000ff08087207 */ /* 0x000fe40000800000 */
[----:B------:R-:W-:-:S03]  /*5bd0*/  LOP3.LUT R9, R9, R0, RZ, 0x3c, !PT ;  /* 0x0000000009097212 */ /* 0x000fc600078e3cff */
[----:B-1----:R-:W-:Y:S01]  /*5be0*/  IMAD R7, R8, 0x8, R3 ;  /* 0x0000000808077824 */ /* 0x002fe200078e0203 */
[----:B------:R-:W-:Y:S01]  /*5bf0*/  SHF.L.U32 R4, R9, 0x1f, RZ ;  /* 0x0000001f09047819 */ /* 0x000fe200000006ff */
[----:B0-----:R-:W-:Y:S06]  /*5c00*/  @!P0 BRA `(.L_x_119) ;  /* 0x0000000400088947 */ /* 0x001fec0003800000 */
.L_x_132:
[----:B------:R-:W1:Y:S01]  /*5c10*/  SYNCS.PHASECHK.TRANS64.TRYWAIT P0, [R7+URZ], R4 ;  /* 0x00000004070075a7 */ /* 0x000e62000800017f */
[----:B------:R-:W-:-:S05]  /*5c20*/  VIADD R0, R8, 0x1 ;  /* 0x0000000108007836 */ /* 0x000fca0000000000 */
[----:B------:R-:W-:-:S04]  /*5c30*/  ISETP.NE.AND P1, PT, R0, 0x4, PT ;  /* 0x000000040000780c */ /* 0x000fc80003f25270 */
[----:B0-----:R-:W-:Y:S02]  /*5c40*/  SEL R2, RZ, 0x1, P1 ;  /* 0x00000001ff027807 */ /* 0x001fe40000800000 */
[----:B------:R-:W-:Y:S02]  /*5c50*/  SEL R0, R0, RZ, P1 ;  /* 0x000000ff00007207 */ /* 0x000fe40000800000 */
[----:B------:R-:W-:-:S03]  /*5c60*/  LOP3.LUT R9, R9, R2, RZ, 0x3c, !PT ;  /* 0x0000000209097212 */ /* 0x000fc600078e3cff */
[----:B------:R-:W-:Y:S01]  /*5c70*/  IMAD R6, R0, 0x8, R3 ;  /* 0x0000000800067824 */ /* 0x000fe200078e0203 */
[----:B------:R-:W-:Y:S01]  /*5c80*/  SHF.L.U32 R5, R9, 0x1f, RZ ;  /* 0x0000001f09057819 */ /* 0x000fe200000006ff */
[----:B-1----:R-:W-:Y:S06]  /*5c90*/  @!P0 BRA `(.L_x_120) ;  /* 0x0000000000f88947 */ /* 0x002fec0003800000 */
.L_x_133:
[----:B------:R-:W1:Y:S01]  /*5ca0*/  SYNCS.PHASECHK.TRANS64.TRYWAIT P0, [R6+URZ], R5 ;  /* 0x00000005060075a7 */ /* 0x000e62000800017f */
[----:B------:R-:W-:-:S05]  /*5cb0*/  VIADD R0, R0, 0x1 ;  /* 0x0000000100007836 */ /* 0x000fca0000000000 */
[----:B------:R-:W-:-:S04]  /*5cc0*/  ISETP.NE.AND P1, PT, R0, 0x4, PT ;  /* 0x000000040000780c */ /* 0x000fc80003f25270 */
[----:B------:R-:W-:Y:S02]  /*5cd0*/  SEL R2, RZ, 0x1, P1 ;  /* 0x00000001ff027807 */ /* 0x000fe40000800000 */
[----:B------:R-:W-:Y:S02]  /*5ce0*/  SEL R0, R0, RZ, P1 ;  /* 0x000000ff00007207 */ /* 0x000fe40000800000 */
[----:B------:R-:W-:Y:S01]  /*5cf0*/  LOP3.LUT R2, R9, R2, RZ, 0x3c, !PT ;  /* 0x0000000209027212 */ /* 0x000fe200078e3cff */
[----:B-1----:R-:W-:Y:S06]  /*5d00*/  @!P0 BRA `(.L_x_121) ;  /* 0x0000000000f08947 */ /* 0x002fec0003800000 */
.L_x_134:
[----:B------:R-:W-:Y:S01]  /*5d10*/  IMAD R3, R0, 0x8, R3 ;  /* 0x0000000800037824 */ /* 0x000fe200078e0203 */
[----:B------:R-:W-:-:S07]  /*5d20*/  SHF.L.U32 R0, R2, 0x1f, RZ ;  /* 0x0000001f02007819 */ /* 0x000fce00000006ff */
.L_x_122:
[----:B--2---:R2:W3:Y:S02]  /*5d30*/  SYNCS.PHASECHK.TRANS64.TRYWAIT P0, [R3+URZ], R0 ;  /* 0x00000000030075a7 */ /* 0x0044e4000800017f */
[----:B---3--:R-:W-:Y:S05]  /*5d40*/  @!P0 NANOSLEEP.SYNCS 0x989680 ;  /* 0x009896800000895d */ /* 0x008fea0003900000 */
[----:B------:R-:W3:Y:S02]  /*5d50*/  @!P0 SYNCS.PHASECHK.TRANS64 P0, [R3+URZ], R0 ;  /* 0x00000000030085a7 */ /* 0x000ee4000800007f */
[----:B---3--:R-:W-:Y:S05]  /*5d60*/  @!P0 BRA `(.L_x_122) ;  /* 0xfffffffc00f08947 */ /* 0x008fea000383ffff */
.L_x_117:
[----:B------:R-:W-:Y:S05]  /*5d70*/  BSYNC B0 ;  /* 0x0000000000007941 */ /* 0x000fea0003800000 */
.L_x_116:
[----:B------:R-:W-:Y:S05]  /*5d80*/  EXIT ;  /* 0x000000000000794d */ /* 0x000fea0003800000 */
.L_x_18:
[----:B0-----:R0:W1:Y:S02]  /*5d90*/  SYNCS.PHASECHK.TRANS64.TRYWAIT P0, [R63+URZ], R0 ;  /* 0x000000003f0075a7 */ /* 0x001064000800017f */
[----:B-1----:R-:W-:Y:S05]  /*5da0*/  @!P0 NANOSLEEP.SYNCS 0x989680 ;  /* 0x009896800000895d */ /* 0x002fea0003900000 */
[----:B------:R-:W1:Y:S02]  /*5db0*/  @!P0 SYNCS.PHASECHK.TRANS64 P0, [R63+URZ], R0 ;  /* 0x000000003f0085a7 */ /* 0x000e64000800007f */
[----:B-1----:R-:W-:Y:S05]  /*5dc0*/  @!P0 BRA `(.L_x_18) ;  /* 0xfffffffc00f08947 */ /* 0x002fea000383ffff */
[----:B------:R-:W-:Y:S05]  /*5dd0*/  BRA `(.L_x_123) ;  /* 0xffffffb800a07947 */ /* 0x000fea000383ffff */
.L_x_23:
[----:B-1----:R1:W2:Y:S02]  /*5de0*/  SYNCS.PHASECHK.TRANS64.TRYWAIT P1, [R3+URZ], R0 ;  /* 0x00000000030075a7 */ /* 0x0022a4000802017f */
[----:B--2---:R-:W-:Y:S05]  /*5df0*/  @!P1 NANOSLEEP.SYNCS 0x989680 ;  /* 0x009896800000995d */ /* 0x004fea0003900000 */
[----:B------:R-:W2:Y:S02]  /*5e00*/  @!P1 SYNCS.PHASECHK.TRANS64 P1, [R3+URZ], R0 ;  /* 0x00000000030095a7 */ /* 0x000ea4000802007f */
[----:B--2---:R-:W-:Y:S05]  /*5e10*/  @!P1 BRA `(.L_x_23) ;  /* 0xfffffffc00f09947 */ /* 0x004fea000383ffff */
[----:B------:R-:W-:Y:S05]  /*5e20*/  BRA `(.L_x_22) ;  /* 0xffffffbc00087947 */ /* 0x000fea000383ffff */
.L_x_28:
[----:B-1----:R-:W-:-:S04]  /*5e30*/  IMAD.U32 R5, RZ, RZ, UR4 ;  /* 0x00000004ff057e24 */ /* 0x002fc8000f8e00ff */
[----:B------:R1:W2:Y:S03]  /*5e40*/  SYNCS.PHASECHK.TRANS64.TRYWAIT P1, [R5+URZ], R4 ;  /* 0x00000004050075a7 */ /* 0x0002a6000802017f */
[----:B--2---:R-:W-:Y:S05]  /*5e50*/  @!P1 NANOSLEEP.SYNCS 0x989680 ;  /* 0x009896800000995d */ /* 0x004fea0003900000 */
[----:B------:R-:W2:Y:S02]  /*5e60*/  @!P1 SYNCS.PHASECHK.TRANS64 P1, [R5+URZ], R4 ;  /* 0x00000004050095a7 */ /* 0x000ea4000802007f */
[----:B--2---:R-:W-:Y:S05]  /*5e70*/  @!P1 BRA `(.L_x_28) ;  /* 0xfffffffc00ec9947 */ /* 0x004fea000383ffff */
[----:B------:R-:W-:Y:S05]  /*5e80*/  BRA `(.L_x_27) ;  /* 0xffffffbc00807947 */ /* 0x000fea000383ffff */
.L_x_34:
[----:B0-----:R0:W1:Y:S02]  /*5e90*/  SYNCS.PHASECHK.TRANS64.TRYWAIT P0, [R63+URZ+0x10], R0 ;  /* 0x000010003f0075a7 */ /* 0x001064000800017f */
[----:B-1----:R-:W-:Y:S05]  /*5ea0*/  @!P0 NANOSLEEP.SYNCS 0x989680 ;  /* 0x009896800000895d */ /* 0x002fea0003900000 */
[----:B------:R-:W1:Y:S02]  /*5eb0*/  @!P0 SYNCS.PHASECHK.TRANS64 P0, [R63+URZ+0x10], R0 ;  /* 0x000010003f0085a7 */ /* 0x000e64000800007f */
[----:B-1----:R-:W-:Y:S05]  /*5ec0*/  @!P0 BRA `(.L_x_34) ;  /* 0xfffffffc00f08947 */ /* 0x002fea000383ffff */
[----:B------:R-:W-:Y:S05]  /*5ed0*/  BRA `(.L_x_124) ;  /* 0xffffffc000907947 */ /* 0x000fea000383ffff */
.L_x_103:
[----:B------:R-:W-:Y:S01]  /*5ee0*/  BSSY B1, `(.L_x_125) ;  /* 0x0000006000017945 */ /* 0x000fe20003800000 */
[----:B------:R-:W-:-:S07]  /*5ef0*/  IMAD.MOV.U32 R15, RZ, RZ, -0x1 ;  /* 0xffffffffff0f7424 */ /* 0x000fce00078e00ff */
[----:B-----5:R-:W-:Y:S05]  /*5f00*/  WARPSYNC.COLLECTIVE R15, `(.L_x_126) ;  /* 0x000000000f0c7348 */ /* 0x020fea0003c00000 */
[----:B------:R-:W-:Y:S02]  /*5f10*/  ELECT P6, UR62, PT ;  /* 0x00000000003e782f */ /* 0x000fe400038c0000 */
[----:B------:R-:W-:Y:S01]  /*5f20*/  MOV R14, UR62 ;  /* 0x0000003e000e7c02 */ /* 0x000fe20008000f00 */
[----:B-----5:R-:W-:Y:S10]  /*5f30*/  ENDCOLLECTIVE ;  /* 0x000000000000791b */ /* 0x020ff40003800000 */
.L_x_126:
[----:B------:R-:W-:Y:S05]  /*5f40*/  BSYNC B1 ;  /* 0x0000000000017941 */ /* 0x000fea0003800000 */
.L_x_125:
[----:B------:R-:W-:Y:S05]  /*5f50*/  BRA `(.L_x_127) ;  /* 0xffffffec00f07947 */ /* 0x000fea000383ffff */
.L_x_106:
[----:B-1----:R1:W2:Y:S02]  /*5f60*/  SYNCS.PHASECHK.TRANS64.TRYWAIT P1, [R7+URZ+0x20], R4 ;  /* 0x00002004070075a7 */ /* 0x0022a4000802017f */
[----:B--2---:R-:W-:Y:S05]  /*5f70*/  @!P1 NANOSLEEP.SYNCS 0x989680 ;  /* 0x009896800000995d */ /* 0x004fea0003900000 */
[----:B------:R-:W2:Y:S02]  /*5f80*/  @!P1 SYNCS.PHASECHK.TRANS64 P1, [R7+URZ+0x20], R4 ;  /* 0x00002004070095a7 */ /* 0x000ea4000802007f */
[----:B--2---:R-:W-:Y:S05]  /*5f90*/  @!P1 BRA `(.L_x_106) ;  /* 0xfffffffc00f09947 */ /* 0x004fea000383ffff */
[----:B------:R-:W-:Y:S05]  /*5fa0*/  BRA `(.L_x_128) ;  /* 0xfffffff000287947 */ /* 0x000fea000383ffff */
.L_x_115:
[----:B------:R-:W-:Y:S01]  /*5fb0*/  BSSY B0, `(.L_x_129) ;  /* 0x0000006000007945 */ /* 0x000fe20003800000 */
[----:B------:R-:W-:-:S07]  /*5fc0*/  IMAD.MOV.U32 R15, RZ, RZ, -0x1 ;  /* 0xffffffffff0f7424 */ /* 0x000fce00078e00ff */
[----:B-1---5:R-:W-:Y:S05]  /*5fd0*/  WARPSYNC.COLLECTIVE R15, `(.L_x_130) ;  /* 0x000000000f0c7348 */ /* 0x022fea0003c00000 */
[----:B------:R-:W-:Y:S02]  /*5fe0*/  ELECT P6, UR62, PT ;  /* 0x00000000003e782f */ /* 0x000fe400038c0000 */
[----:B------:R-:W-:Y:S01]  /*5ff0*/  MOV R14, UR62 ;  /* 0x0000003e000e7c02 */ /* 0x000fe20008000f00 */
[----:B-1---5:R-:W-:Y:S10]  /*6000*/  ENDCOLLECTIVE ;  /* 0x000000000000791b */ /* 0x022ff40003800000 */
.L_x_130:
[----:B------:R-:W-:Y:S05]  /*6010*/  BSYNC B0 ;  /* 0x0000000000007941 */ /* 0x000fea0003800000 */
.L_x_129:
[----:B------:R-:W-:Y:S05]  /*6020*/  BRA `(.L_x_131) ;  /* 0xfffffff800a07947 */ /* 0x000fea000383ffff */
.L_x_119:
[----:B0-----:R0:W1:Y:S02]  /*6030*/  SYNCS.PHASECHK.TRANS64.TRYWAIT P0, [R5+URZ], R2 ;  /* 0x00000002050075a7 */ /* 0x001064000800017f */
[----:B-1----:R-:W-:Y:S05]  /*6040*/  @!P0 NANOSLEEP.SYNCS 0x989680 ;  /* 0x009896800000895d */ /* 0x002fea0003900000 */
[----:B------:R-:W1:Y:S02]  /*6050*/  @!P0 SYNCS.PHASECHK.TRANS64 P0, [R5+URZ], R2 ;  /* 0x00000002050085a7 */ /* 0x000e64000800007f */
[----:B-1----:R-:W-:Y:S05]  /*6060*/  @!P0 BRA `(.L_x_119) ;  /* 0xfffffffc00f08947 */ /* 0x002fea000383ffff */
[----:B------:R-:W-:Y:S05]  /*6070*/  BRA `(.L_x_132) ;  /* 0xfffffff800e47947 */ /* 0x000fea000383ffff */
.L_x_120:
[----:B0-----:R0:W1:Y:S02]  /*6080*/  SYNCS.PHASECHK.TRANS64.TRYWAIT P0, [R7+URZ], R4 ;  /* 0x00000004070075a7 */ /* 0x001064000800017f */
[----:B-1----:R-:W-:Y:S05]  /*6090*/  @!P0 NANOSLEEP.SYNCS 0x989680 ;  /* 0x009896800000895d */ /* 0x002fea0003900000 */
[----:B------:R-:W1:Y:S02]  /*60a0*/  @!P0 SYNCS.PHASECHK.TRANS64 P0, [R7+URZ], R4 ;  /* 0x00000004070085a7 */ /* 0x000e64000800007f */
[----:B-1----:R-:W-:Y:S05]  /*60b0*/  @!P0 BRA `(.L_x_120) ;  /* 0xfffffffc00f08947 */ /* 0x002fea000383ffff */
[----:B------:R-:W-:Y:S05]  /*60c0*/  BRA `(.L_x_133) ;  /* 0xfffffff800f47947 */ /* 0x000fea000383ffff */
.L_x_121:
[----:B-1----:R1:W2:Y:S02]  /*60d0*/  SYNCS.PHASECHK.TRANS64.TRYWAIT P0, [R6+URZ], R5 ;  /* 0x00000005060075a7 */ /* 0x0022a4000800017f */
[----:B--2---:R-:W-:Y:S05]  /*60e0*/  @!P0 NANOSLEEP.SYNCS 0x989680 ;  /* 0x009896800000895d */ /* 0x004fea0003900000 */
[----:B------:R-:W2:Y:S02]  /*60f0*/  @!P0 SYNCS.PHASECHK.TRANS64 P0, [R6+URZ], R5 ;  /* 0x00000005060085a7 */ /* 0x000ea4000800007f */
[----:B--2---:R-:W-:Y:S05]  /*6100*/  @!P0 BRA `(.L_x_121) ;  /* 0xfffffffc00f08947 */ /* 0x004fea000383ffff */
[----:B------:R-:W-:Y:S05]  /*6110*/  BRA `(.L_x_134) ;  /* 0xfffffff800fc7947 */ /* 0x000fea000383ffff */
.L_x_135:
[----:B------:R-:W-:-:S00]  /*6120*/  BRA `(.L_x_135) ;  /* 0xfffffffc00fc7947 */ /* 0x000fc0000383ffff */
[----:B------:R-:W-:-:S00]  /*6130*/  NOP ;  /* 0x0000000000007918 */ /* 0x000fc00000000000 */
        /* <DEDUP_REMOVED lines=12> */
.L_x_136:


//--------------------- .nv.global.init           --------------------------
	.section	.nv.global.init,"aw",@progbits
.nv.global.init:
	.type		$str$22,@object
	.size		$str$22,($str$23 - $str$22)
$str$22:
        /*0000*/ 	.byte	0x6b, 0x5f, 0x74, 0x69, 0x6c, 0x65, 0x5f, 0x63, 0x6f, 0x75, 0x6e, 0x74, 0x20, 0x3e, 0x3d, 0x20
        /*0010*/ 	.byte	0x31, 0x00
	.type		$str$23,@object
	.size		$str$23,(__unnamed_1 - $str$23)
$str$23:
        /*0012*/ 	.byte	0x2f, 0x74, 0x6d, 0x70, 0x2f, 0x63, 0x75, 0x74, 0x6c, 0x61, 0x73, 0x73, 0x5f, 0x73, 0x77, 0x65
        /*0022*/ 	.byte	0x65, 0x70, 0x5f, 0x73, 0x72, 0x63, 0x2f, 0x69, 0x6e, 0x63, 0x6c, 0x75, 0x64, 0x65, 0x2f, 0x63
        /*0032*/ 	.byte	0x75, 0x74, 0x6c, 0x61, 0x73, 0x73, 0x2f, 0x67, 0x65, 0x6d, 0x6d, 0x2f, 0x63, 0x6f, 0x6c, 0x6c
        /*0042*/ 	.byte	0x65, 0x63, 0x74, 0x69, 0x76, 0x65, 0x2f, 0x73, 0x6d, 0x39, 0x30, 0x5f, 0x6d, 0x6d, 0x61, 0x5f
        /*0052*/ 	.byte	0x74, 0x6d, 0x61, 0x5f, 0x67, 0x6d, 0x6d, 0x61, 0x5f, 0x73, 0x73, 0x5f, 0x77, 0x61, 0x72, 0x70
        /*0062*/ 	.byte	0x73, 0x70, 0x65, 0x63, 0x69, 0x61, 0x6c, 0x69, 0x7a, 0x65, 0x64, 0x2e, 0x68, 0x70, 0x70, 0x00
	.type		__unnamed_1,@object
	.size		__unnamed_1,(.L_0 - __unnamed_1)
__unnamed_1:
        /*0072*/ 	.byte	0x76, 0x6f, 0x69, 0x64, 0x20, 0x63, 0x75, 0x74, 0x6c, 0x61, 0x73, 0x73, 0x3a, 0x3a, 0x67, 0x65
        /* <DEDUP_REMOVED lines=180> */
        /*0bc2*/ 	.byte	0x65, 0x6e, 0x74, 0x69, 0x74, 0x79, 0x5d, 0x00
.L_0:


//--------------------- .nv.shared._ZN7cutlass13device_kernelINS_4gemm6kernel13GemmUniversalIN4cute5tupleIJiiiiEEENS1_10collective13CollectiveMmaINS1_34MainloopSm90TmaGmmaWarpSpecializedILi4ENS5_IJNS4_1CILi2EEESB_NSA_ILi1EEEEEENS1_32KernelTmaWarpSpecializedPingpongEEENS5_IJNSA_ILi64EEESG_NSA_ILi32EEEEEENS_6half_tENS5_IJlSC_lEEESJ_SK_NS4_8TiledMMAINS4_8MMA_AtomIJNS4_4SM904GMMA25MMA_64x64x16_F32F16F16_SSILNSO_5MajorE0ELSQ_0ELNSO_7ScaleInE1ELSR_1EEEEEENS4_6LayoutINS5_IJSC_SC_SC_EEENS5_IJNSA_ILi0EEESW_SW_EEEEENS5_IJNS4_10UnderscoreESZ_SZ_EEEEENS4_23SM90_TMA_LOAD_MULTICASTENS4_14ComposedLayoutINS4_7SwizzleILi2ELi4ELi3EEENS4_18smem_ptr_flag_bitsILi16EEENSU_INS5_IJNSA_ILi8EEESH_EEENS5_IJSH_SC_EEEEEEEvNS4_8identityES12_S1C_vS1D_EENS_8epilogue10collective6detail29Sm90TmaWarpSpecializedAdapterINS1G_15DefaultEpilogueISJ_SK_SK_NS1F_6thread17LinearCombinationISJ_Li1EffLNS1K_9ScaleType4KindE0ELNS_15FloatRoundStyleE2ESJ_EENS1_15EpilogueDefaultEEEEEvvEEEEvNT_6ParamsE --------------------------
	.section	.nv.shared._ZN7cutlass13device_kernelINS_4gemm6kernel13GemmUniversalIN4cute5tupleIJiiiiEEENS1_10collective13CollectiveMmaINS1_34MainloopSm90TmaGmmaWarpSpecializedILi4ENS5_IJNS4_1CILi2EEESB_NSA_ILi1EEEEEENS1_32KernelTmaWarpSpecializedPingpongEEENS5_IJNSA_ILi64EEESG_NSA_ILi32EEEEEENS_6half_tENS5_IJlSC_lEEESJ_SK_NS4_8TiledMMAINS4_8MMA_AtomIJNS4_4SM904GMMA25MMA_64x64x16_F32F16F16_SSILNSO_5MajorE0ELSQ_0ELNSO_7ScaleInE1ELSR_1EEEEEENS4_6LayoutINS5_IJSC_SC_SC_EEENS5_IJNSA_ILi0EEESW_SW_EEEEENS5_IJNS4_10UnderscoreESZ_SZ_EEEEENS4_23SM90_TMA_LOAD_MULTICASTENS4_14ComposedLayoutINS4_7SwizzleILi2ELi4ELi3EEENS4_18smem_ptr_flag_bitsILi16EEENSU_INS5_IJNSA_ILi8EEESH_EEENS5_IJSH_SC_EEEEEEEvNS4_8identityES12_S1C_vS1D_EENS_8epilogue10collective6detail29Sm90TmaWarpSpecializedAdapterINS1G_15DefaultEpilogueISJ_SK_SK_NS1F_6thread17LinearCombinationISJ_Li1EffLNS1K_9ScaleType4KindE0ELNS_15FloatRoundStyleE2ESJ_EENS1_15EpilogueDefaultEEEEEvvEEEEvNT_6ParamsE,"aw",@nobits
	.sectionflags	@""
	.align	16
	.zero		1024


//--------------------- .nv.shared.reserved.0     --------------------------
	.section	.nv.shared.reserved.0,"aw",@nobits
	.weak		__nv_reservedSMEM_offset_0_alias
	.size		__nv_reservedSMEM_offset_0_alias, 0, 0
	.other		__nv_reservedSMEM_offset_0_alias,@"STO_CUDA_RESERVED_SHARED STV_DEFAULT"
__nv_reservedSMEM_offset_0_alias:
	.zero		0


//--------------------- .nv.global                --------------------------
	.section	.nv.global,"aw",@nobits
.nv.global:
	.type		_ZN39_INTERNAL_6d52a846_4_k_cu_30bd0116_38194cute1_E,@object
	.size		_ZN39_INTERNAL_6d52a846_4_k_cu_30bd0116_38194cute1_E,(_ZN39_INTERNAL_6d52a846_4_k_cu_30bd0116_38194cuda3std3__45__cpo6cbeginE - _ZN39_INTERNAL_6d52a846_4_k_cu_30bd0116_38194cute1_E)
_ZN39_INTERNAL_6d52a846_4_k_cu_30bd0116_38194cute1_E:
	.zero		1
	.type		_ZN39_INTERNAL_6d52a846_4_k_cu_30bd0116_38194cuda3std3__45__cpo6cbeginE,@object
	.size		_ZN39_INTERNAL_6d52a846_4_k_cu_30bd0116_38194cuda3std3__45__cpo6cbeginE,(_ZN39_INTERNAL_6d52a846_4_k_cu_30bd0116_38194cuda3std3__48in_placeE - _ZN39_INTERNAL_6d52a846_4_k_cu_30bd0116_38194cuda3std3__45__cpo6cbeginE)
_ZN39_INTERNAL_6d52a846_4_k_cu_30bd0116_38194cuda3std3__45__cpo6cbeginE:
	.zero		1
	.type		_ZN39_INTERNAL_6d52a846_4_k_cu_30bd0116_38194cuda3std3__48in_placeE,@object
	.size		_ZN39_INTERNAL_6d52a846_4_k_cu_30bd0116_38194cuda3std3__48in_placeE,(_ZN39_INTERNAL_6d52a846_4_k_cu_30bd0116_38194cuda3std6ranges3__45__cpo9iter_moveE - _ZN39_INTERNAL_6d52a846_4_k_cu_30bd0116_38194cuda3std3__48in_placeE)
_ZN39_INTERNAL_6d52a846_4_k_cu_30bd0116_38194cuda3std3__48in_placeE:
	.zero		1
	.type		_ZN39_INTERNAL_6d52a846_4_k_cu_30bd0116_38194cuda3std6ranges3__45__cpo9iter_moveE,@object
	.size		_ZN39_INTERNAL_6d52a846_4_k_cu_30bd0116_38194cuda3std6ranges3__45__cpo9iter_moveE,(_ZN39_INTERNAL_6d52a846_4_k_cu_30bd0116_38194cuda3std3__45__cpo5beginE - _ZN39_INTERNAL_6d52a846_4_k_cu_30bd0116_38194cuda3std6ranges3__45__cpo9iter_moveE)
_ZN39_INTERNAL_6d52a846_4_k_cu_30bd0116_38194cuda3std6ranges3__45__cpo9iter_moveE:
	.zero		1
	.type		_ZN39_INTERNAL_6d52a846_4_k_cu_30bd0116_38194cuda3std3__45__cpo5beginE,@object
	.size		_ZN39_INTERNAL_6d52a846_4_k_cu_30bd0116_38194cuda3std3__45__cpo5beginE,(_ZN39_INTERNAL_6d52a846_4_k_cu_30bd0116_38194cuda3std3__441_GLOBAL__N__6d52a846_4_k_cu_30bd0116_38196ignoreE - _ZN39_INTERNAL_6d52a846_4_k_cu_30bd0116_38194cuda3std3__45__cpo5beginE)
_ZN39_INTERNAL_6d52a846_4_k_cu_30bd0116_38194cuda3std3__45__cpo5beginE:
	.zero		1
	.type		_ZN39_INTERNAL_6d52a846_4_k_cu_30bd0116_38194cuda3std3__441_GLOBAL__N__6d52a846_4_k_cu_30bd0116_38196ignoreE,@object
	.size		_ZN39_INTERNAL_6d52a846_4_k_cu_30bd0116_38194cuda3std3__441_GLOBAL__N__6d52a846_4_k_cu_30bd0116_38196ignoreE,(_ZN39_INTERNAL_6d52a846_4_k_cu_30bd0116_38194cute7productE - _ZN39_INTERNAL_6d52a846_4_k_cu_30bd0116_38194cuda3std3__441_GLOBAL__N__6d52a846_4_k_cu_30bd0116_38196ignoreE)
_ZN39_INTERNAL_6d52a846_4_k_cu_30bd0116_38194cuda3std3__441_GLOBAL__N__6d52a846_4_k_cu_30bd0116_38196ignoreE:
	.zero		1
	.type		_ZN39_INTERNAL_6d52a846_4_k_cu_30bd0116_38194cute7productE,@object
	.size		_ZN39_INTERNAL_6d52a846_4_k_cu_30bd0116_38194cute7productE,(_ZN39_INTERNAL_6d52a846_4_k_cu_30bd0116_38194cuda3std3__45__cpo3endE - _ZN39_INTERNAL_6d52a846_4_k_cu_30bd0116_38194cute7productE)
_ZN39_INTERNAL_6d52a846_4_k_cu_30bd0116_38194cute7productE:
	.zero		1
	.type		_ZN39_INTERNAL_6d52a846_4_k_cu_30bd0116_38194cuda3std3__45__cpo3endE,@object
	.size		_ZN39_INTERNAL_6d52a846_4_k_cu_30bd0116_38194cuda3std3__45__cpo3endE,(_ZN39_INTERNAL_6d52a846_4_k_cu_30bd0116_38194cuda3std3__419piecewise_constructE - _ZN39_INTERNAL_6d52a846_4_k_cu_30bd0116_38194cuda3std3__45__cpo3endE)
_ZN39_INTERNAL_6d52a846_4_k_cu_30bd0116_38194cuda3std3__45__cpo3endE:
	.zero		1
	.type		_ZN39_INTERNAL_6d52a846_4_k_cu_30bd0116_38194cuda3std3__419piecewise_constructE,@object
	.size		_ZN39_INTERNAL_6d52a846_4_k_cu_30bd0116_38194cuda3std3__419piecewise_constructE,(_ZN39_INTERNAL_6d52a846_4_k_cu_30bd0116_38194cuda3std3__45__cpo4cendE - _ZN39_INTERNAL_6d52a846_4_k_cu_30bd0116_38194cuda3std3__419piecewise_constructE)
_ZN39_INTERNAL_6d52a846_4_k_cu_30bd0116_38194cuda3std3__419piecewise_constructE:
	.zero		1
	.type		_ZN39_INTERNAL_6d52a846_4_k_cu_30bd0116_38194cuda3std3__45__cpo4cendE,@object
	.size		_ZN39_INTERNAL_6d52a846_4_k_cu_30bd0116_38194cuda3std3__45__cpo4cendE,(_ZN39_INTERNAL_6d52a846_4_k_cu_30bd0116_38194cuda3std6ranges3__45__cpo4swapE - _ZN39_INTERNAL_6d52a846_4_k_cu_30bd0116_38194cuda3std3__45__cpo4cendE)
_ZN39_INTERNAL_6d52a846_4_k_cu_30bd0116_38194cuda3std3__45__cpo4cendE:
	.zero		1
	.type		_ZN39_INTERNAL_6d52a846_4_k_cu_30bd0116_38194cuda3std6ranges3__45__cpo4swapE,@object
	.size		_ZN39_INTERNAL_6d52a846_4_k_cu_30bd0116_38194cuda3std6ranges3__45__cpo4swapE,(.L_8 - _ZN39_INTERNAL_6d52a846_4_k_cu_30bd0116_38194cuda3std6ranges3__45__cpo4swapE)
_ZN39_INTERNAL_6d52a846_4_k_cu_30bd0116_38194cuda3std6ranges3__45__cpo4swapE:
	.zero		1
.L_8:


//--------------------- .nv.constant0._ZN7cutlass13device_kernelINS_4gemm6kernel13GemmUniversalIN4cute5tupleIJiiiiEEENS1_10collective13CollectiveMmaINS1_34MainloopSm90TmaGmmaWarpSpecializedILi4ENS5_IJNS4_1CILi2EEESB_NSA_ILi1EEEEEENS1_32KernelTmaWarpSpecializedPingpongEEENS5_IJNSA_ILi64EEESG_NSA_ILi32EEEEEENS_6half_tENS5_IJlSC_lEEESJ_SK_NS4_8TiledMMAINS4_8MMA_AtomIJNS4_4SM904GMMA25MMA_64x64x16_F32F16F16_SSILNSO_5MajorE0ELSQ_0ELNSO_7ScaleInE1ELSR_1EEEEEENS4_6LayoutINS5_IJSC_SC_SC_EEENS5_IJNSA_ILi0EEESW_SW_EEEEENS5_IJNS4_10UnderscoreESZ_SZ_EEEEENS4_23SM90_TMA_LOAD_MULTICASTENS4_14ComposedLayoutINS4_7SwizzleILi2ELi4ELi3EEENS4_18smem_ptr_flag_bitsILi16EEENSU_INS5_IJNSA_ILi8EEESH_EEENS5_IJSH_SC_EEEEEEEvNS4_8identityES12_S1C_vS1D_EENS_8epilogue10collective6detail29Sm90TmaWarpSpecializedAdapterINS1G_15DefaultEpilogueISJ_SK_SK_NS1F_6thread17LinearCombinationISJ_Li1EffLNS1K_9ScaleType4KindE0ELNS_15FloatRoundStyleE2ESJ_EENS1_15EpilogueDefaultEEEEEvvEEEEvNT_6ParamsE --------------------------
	.section	.nv.constant0._ZN7cutlass13device_kernelINS_4gemm6kernel13GemmUniversalIN4cute5tupleIJiiiiEEENS1_10collective13CollectiveMmaINS1_34MainloopSm90TmaGmmaWarpSpecializedILi4ENS5_IJNS4_1CILi2EEESB_NSA_ILi1EEEEEENS1_32KernelTmaWarpSpecializedPingpongEEENS5_IJNSA_ILi64EEESG_NSA_ILi32EEEEEENS_6half_tENS5_IJlSC_lEEESJ_SK_NS4_8TiledMMAINS4_8MMA_AtomIJNS4_4SM904GMMA25MMA_64x64x16_F32F16F16_SSILNSO_5MajorE0ELSQ_0ELNSO_7ScaleInE1ELSR_1EEEEEENS4_6LayoutINS5_IJSC_SC_SC_EEENS5_IJNSA_ILi0EEESW_SW_EEEEENS5_IJNS4_10UnderscoreESZ_SZ_EEEEENS4_23SM90_TMA_LOAD_MULTICASTENS4_14ComposedLayoutINS4_7SwizzleILi2ELi4ELi3EEENS4_18smem_ptr_flag_bitsILi16EEENSU_INS5_IJNSA_ILi8EEESH_EEENS5_IJSH_SC_EEEEEEEvNS4_8identityES12_S1C_vS1D_EENS_8epilogue10collective6detail29Sm90TmaWarpSpecializedAdapterINS1G_15DefaultEpilogueISJ_SK_SK_NS1F_6thread17LinearCombinationISJ_Li1EffLNS1K_9ScaleType4KindE0ELNS_15FloatRoundStyleE2ESJ_EENS1_15EpilogueDefaultEEEEEvvEEEEvNT_6ParamsE,"a",@progbits
	.sectionflags	@""
	.align	4
.nv.constant0._ZN7cutlass13device_kernelINS_4gemm6kernel13GemmUniversalIN4cute5tupleIJiiiiEEENS1_10collective13CollectiveMmaINS1_34MainloopSm90TmaGmmaWarpSpecializedILi4ENS5_IJNS4_1CILi2EEESB_NSA_ILi1EEEEEENS1_32KernelTmaWarpSpecializedPingpongEEENS5_IJNSA_ILi64EEESG_NSA_ILi32EEEEEENS_6half_tENS5_IJlSC_lEEESJ_SK_NS4_8TiledMMAINS4_8MMA_AtomIJNS4_4SM904GMMA25MMA_64x64x16_F32F16F16_SSILNSO_5MajorE0ELSQ_0ELNSO_7ScaleInE1ELSR_1EEEEEENS4_6LayoutINS5_IJSC_SC_SC_EEENS5_IJNSA_ILi0EEESW_SW_EEEEENS5_IJNS4_10UnderscoreESZ_SZ_EEEEENS4_23SM90_TMA_LOAD_MULTICASTENS4_14ComposedLayoutINS4_7SwizzleILi2ELi4ELi3EEENS4_18smem_ptr_flag_bitsILi16EEENSU_INS5_IJNSA_ILi8EEESH_EEENS5_IJSH_SC_EEEEEEEvNS4_8identityES12_S1C_vS1D_EENS_8epilogue10collective6detail29Sm90TmaWarpSpecializedAdapterINS1G_15DefaultEpilogueISJ_SK_SK_NS1F_6thread17LinearCombinationISJ_Li1EffLNS1K_9ScaleType4KindE0ELNS_15FloatRoundStyleE2ESJ_EENS1_15EpilogueDefaultEEEEEvvEEEEvNT_6ParamsE:
	.zero		1664


//--------------------- SYMBOLS --------------------------

	.type		.nv.reservedSmem.offset0,@object
	.size		.nv.reservedSmem.offset0,0x4
	.type		__assertfail,@function
